def gluon_tcgen05(
    a_ptr,
    b_ptr,
    c_ptr,
    M,
    N,
    K,
    stride_am,
    stride_bk,
    stride_cm,
    BLOCK_M: gl.constexpr,
    BLOCK_N: gl.constexpr,
    BLOCK_K: gl.constexpr,
    DTYPE: gl.constexpr,
    A_LAYOUT: gl.constexpr,
    B_LAYOUT: gl.constexpr,
    C_LAYOUT: gl.constexpr,
    B_SHAPE: gl.constexpr,
    TMEM_LAYOUT: gl.constexpr,
    TMEM_REG: gl.constexpr,
    TRANS_B: gl.constexpr,
    NUM_BUFFERS: gl.constexpr,
):
    a_desc = tma.make_tensor_descriptor(
        a_ptr, [M, K], [stride_am, 1], [BLOCK_M, BLOCK_K], A_LAYOUT
    )
    b_desc = tma.make_tensor_descriptor(
        b_ptr,
        [N, K] if TRANS_B else [K, N],
        [stride_bk, 1],
        B_SHAPE,
        B_LAYOUT,
    )
    c_desc = tma.make_tensor_descriptor(
        c_ptr, [M, N], [stride_cm, 1], [BLOCK_M, BLOCK_N], C_LAYOUT
    )

    a_bufs = gl.allocate_shared_memory(
        DTYPE, [NUM_BUFFERS, BLOCK_M, BLOCK_K], A_LAYOUT
    )
    b_bufs = gl.allocate_shared_memory(DTYPE, [NUM_BUFFERS] + B_SHAPE, B_LAYOUT)

    pid_m = gl.program_id(0)
    pid_n = gl.program_id(1)
    off_m = pid_m * BLOCK_M
    off_n = pid_n * BLOCK_N

    tma_bars = gl.allocate_shared_memory(
        gl.int64, [NUM_BUFFERS, 1], mbarrier.MBarrierLayout()
    )
    mma_bars = gl.allocate_shared_memory(
        gl.int64, [NUM_BUFFERS, 1], mbarrier.MBarrierLayout()
    )
    for i in gl.static_range(NUM_BUFFERS):
        mbarrier.init(tma_bars.index(i), count=1)
        mbarrier.init(mma_bars.index(i), count=1)

    acc_tmem = allocate_tensor_memory(gl.float32, [BLOCK_M, BLOCK_N], TMEM_LAYOUT)
    idx = 0
    phase = 0
    use_acc = False
    for k in range(0, K, BLOCK_K):
        a = a_bufs.index(idx)
        b = b_bufs.index(idx)
        tma_bar = tma_bars.index(idx)
        mma_bar = mma_bars.index(idx)
        mbarrier.expect(
            tma_bar, a_desc.block_type.nbytes + b_desc.block_type.nbytes
        )
        tma.async_copy_global_to_shared(a_desc, [off_m, k], tma_bar, a)
        tma.async_copy_global_to_shared(
            b_desc, [off_n, k] if TRANS_B else [k, off_n], tma_bar, b
        )
        mbarrier.wait(tma_bar, phase=phase)

        if TRANS_B:
            b = b.permute((1, 0))
        tcgen05_mma(a, b, acc_tmem, use_acc=use_acc)
        tcgen05_commit(mma_bar)
        mbarrier.wait(mma_bar, phase=phase)
        use_acc = True

        idx += 1
        if idx == NUM_BUFFERS:
            idx = 0
            phase ^= 1

    for i in gl.static_range(NUM_BUFFERS):
        mbarrier.invalidate(tma_bars.index(i))
        mbarrier.invalidate(mma_bars.index(i))

    acc = acc_tmem.load(TMEM_REG)
    c_smem = gl.allocate_shared_memory(DTYPE, [BLOCK_M, BLOCK_N], C_LAYOUT)
    c_smem.store(acc.to(DTYPE))
    fence_async_shared()
    tma.async_copy_shared_to_global(c_desc, [off_m, off_n], c_smem)
    tma.store_wait(pendings=0)

# config = {"BLOCK_K": 32, "BLOCK_M": 128, "BLOCK_N": 64, "arch": "sm_100", "dtype": "bf16", "num_buffers": 1, "num_warps": 8, "trans_b": 0}
# arch = sm_100


// ===== COMPILED SASS (sm_100a) =====

	.target	sm_100a

	.elftype	@"ET_EXEC"


//--------------------- .note.nv.tkinfo           --------------------------
	.section	.note.nv.tkinfo,"",@"SHT_NOTE"
	.sectionflags	@"SHF_NOTE_NV_TKINFO"
	.tkinfo
        /*0018*/ 	.word	0x00000081
        /*0030*/ 	.string	""
        /*0030*/ 	.string	"ptxas-blackwell"
        /*0030*/ 	.string	"Cuda compilation tools, release 12.9, V12.9.86"
        /*0030*/ 	.string	"Build cuda_12.9.r12.9/compiler.36037853_0"
        /*0030*/ 	.string	"-v  -suppress-debug-info  -lineinfo  -arch sm_100a "



//--------------------- .note.nv.cuver            --------------------------
	.section	.note.nv.cuver,"",@"SHT_NOTE"
	.sectionflags	@"SHF_NOTE_NV_CUVER"
        /*0018*/ 	.short	0x0001
        /*001a*/ 	.short	0x0064
        /*001c*/ 	.short	0x0001
        /*001e*/ 	.short	0x0000
        /*0020*/ 	.short	0x0001
        /*0022*/ 	.short	0x0000


//--------------------- .nv.info                  --------------------------
	.section	.nv.info,"",@"SHT_CUDA_INFO"
	.align	4


	//----- nvinfo : EIATTR_REGCOUNT
	.align		4
        /*0000*/ 	.byte	0x04, 0x2f
        /*0002*/ 	.short	(.L_4 - .L_3)
	.align		4
.L_3:
        /*0004*/ 	.word	index@(gluon_tcgen05)
        /*0008*/ 	.word	0x00000027


	//----- nvinfo : EIATTR_FRAME_SIZE
	.align		4
.L_4:
        /*000c*/ 	.byte	0x04, 0x11
        /*000e*/ 	.short	(.L_6 - .L_5)
	.align		4
.L_5:
        /*0010*/ 	.word	index@($__internal_2_$__cuda_sm10x_tcgen05_guardrail_trap_unallocated_columns_being_dealloced)
        /*0014*/ 	.word	0x00000000


	//----- nvinfo : EIATTR_FRAME_SIZE
	.align		4
.L_6:
        /*0018*/ 	.byte	0x04, 0x11
        /*001a*/ 	.short	(.L_8 - .L_7)
	.align		4
.L_7:
        /*001c*/ 	.word	index@($__internal_1_$__cuda_sm10x_tcgen05_guardrail_trap_phase_invalid_during_alloc)
        /*0020*/ 	.word	0x00000000


	//----- nvinfo : EIATTR_FRAME_SIZE
	.align		4
.L_8:
        /*0024*/ 	.byte	0x04, 0x11
        /*0026*/ 	.short	(.L_10 - .L_9)
	.align		4
.L_9:
        /*0028*/ 	.word	index@($__internal_0_$__cuda_sm10x_tcgen05_guardrail_trap_col_being_dealloced_not_returned_by_alloc)
        /*002c*/ 	.word	0x00000000


	//----- nvinfo : EIATTR_FRAME_SIZE
	.align		4
.L_10:
        /*0030*/ 	.byte	0x04, 0x11
        /*0032*/ 	.short	(.L_12 - .L_11)
	.align		4
.L_11:
        /*0034*/ 	.word	index@(gluon_tcgen05)
        /*0038*/ 	.word	0x00000000


	//----- nvinfo : EIATTR_MIN_STACK_SIZE
	.align		4
.L_12:
        /*003c*/ 	.byte	0x04, 0x12
        /*003e*/ 	.short	(.L_14 - .L_13)
	.align		4
.L_13:
        /*0040*/ 	.word	index@(gluon_tcgen05)
        /*0044*/ 	.word	0x00000000
.L_14:


//--------------------- .nv.info.gluon_tcgen05    --------------------------
	.section	.nv.info.gluon_tcgen05,"",@"SHT_CUDA_INFO"
	.sectionflags	@""
	.align	4


	//----- nvinfo : EIATTR_CUDA_API_VERSION
	.align		4
        /*0000*/ 	.byte	0x04, 0x37
        /*0002*/ 	.short	(.L_16 - .L_15)
.L_15:
        /*0004*/ 	.word	0x00000081


	//----- nvinfo : EIATTR_KPARAM_INFO
	.align		4
.L_16:
        /*0008*/ 	.byte	0x04, 0x17
        /*000a*/ 	.short	(.L_18 - .L_17)
.L_17:
        /*000c*/ 	.word	0x00000000
        /*0010*/ 	.short	0x000a
        /*0012*/ 	.short	0x0048
        /*0014*/ 	.byte	0x00, 0xf4, 0x21, 0x00


	//----- nvinfo : EIATTR_KPARAM_INFO
	.align		4
.L_18:
        /*0018*/ 	.byte	0x04, 0x17
        /*001a*/ 	.short	(.L_20 - .L_19)
.L_19:
        /*001c*/ 	.word	0x00000000
        /*0020*/ 	.short	0x0009
        /*0022*/ 	.short	0x0040
        /*0024*/ 	.byte	0x00, 0xf4, 0x21, 0x00


	//----- nvinfo : EIATTR_KPARAM_INFO
	.align		4
.L_20:
        /*0028*/ 	.byte	0x04, 0x17
        /*002a*/ 	.short	(.L_22 - .L_21)
.L_21:
        /*002c*/ 	.word	0x00000000
        /*0030*/ 	.short	0x0008
        /*0032*/ 	.short	0x0038
        /*0034*/ 	.byte	0x00, 0xf0, 0x21, 0x00


	//----- nvinfo : EIATTR_KPARAM_INFO
	.align		4
.L_22:
        /*0038*/ 	.byte	0x04, 0x17
        /*003a*/ 	.short	(.L_24 - .L_23)
.L_23:
        /*003c*/ 	.word	0x00000000
        /*0040*/ 	.short	0x0007
        /*0042*/ 	.short	0x0030
        /*0044*/ 	.byte	0x00, 0xf0, 0x21, 0x00


	//----- nvinfo : EIATTR_KPARAM_INFO
	.align		4
.L_24:
        /*0048*/ 	.byte	0x04, 0x17
        /*004a*/ 	.short	(.L_26 - .L_25)
.L_25:
        /*004c*/ 	.word	0x00000000
        /*0050*/ 	.short	0x0006
        /*0052*/ 	.short	0x0028
        /*0054*/ 	.byte	0x00, 0xf0, 0x21, 0x00


	//----- nvinfo : EIATTR_KPARAM_INFO
	.align		4
.L_26:
        /*0058*/ 	.byte	0x04, 0x17
        /*005a*/ 	.short	(.L_28 - .L_27)
.L_27:
        /*005c*/ 	.word	0x00000000
        /*0060*/ 	.short	0x0005
        /*0062*/ 	.short	0x0020
        /*0064*/ 	.byte	0x00, 0xf0, 0x11, 0x00


	//----- nvinfo : EIATTR_KPARAM_INFO
	.align		4
.L_28:
        /*0068*/ 	.byte	0x04, 0x17
        /*006a*/ 	.short	(.L_30 - .L_29)
.L_29:
        /*006c*/ 	.word	0x00000000
        /*0070*/ 	.short	0x0004
        /*0072*/ 	.short	0x001c
        /*0074*/ 	.byte	0x00, 0xf0, 0x11, 0x00


	//----- nvinfo : EIATTR_KPARAM_INFO
	.align		4
.L_30:
        /*0078*/ 	.byte	0x04, 0x17
        /*007a*/ 	.short	(.L_32 - .L_31)
.L_31:
        /*007c*/ 	.word	0x00000000
        /*0080*/ 	.short	0x0003
        /*0082*/ 	.short	0x0018
        /*0084*/ 	.byte	0x00, 0xf0, 0x11, 0x00


	//----- nvinfo : EIATTR_KPARAM_INFO
	.align		4
.L_32:
        /*0088*/ 	.byte	0x04, 0x17
        /*008a*/ 	.short	(.L_34 - .L_33)
.L_33:
        /*008c*/ 	.word	0x00000000
        /*0090*/ 	.short	0x0002
        /*0092*/ 	.short	0x0010
        /*0094*/ 	.byte	0x00, 0xf4, 0x21, 0x00


	//----- nvinfo : EIATTR_KPARAM_INFO
	.align		4
.L_34:
        /*0098*/ 	.byte	0x04, 0x17
        /*009a*/ 	.short	(.L_36 - .L_35)
.L_35:
        /*009c*/ 	.word	0x00000000
        /*00a0*/ 	.short	0x0001
        /*00a2*/ 	.short	0x0008
        /*00a4*/ 	.byte	0x00, 0xf4, 0x21, 0x00


	//----- nvinfo : EIATTR_KPARAM_INFO
	.align		4
.L_36:
        /*00a8*/ 	.byte	0x04, 0x17
        /*00aa*/ 	.short	(.L_38 - .L_37)
.L_37:
        /*00ac*/ 	.word	0x00000000
        /*00b0*/ 	.short	0x0000
        /*00b2*/ 	.short	0x0000
        /*00b4*/ 	.byte	0x00, 0xf4, 0x21, 0x00


	//----- nvinfo : EIATTR_AT_ENTRY_FRAGMENTS
	.align		4
.L_38:
        /*00b8*/ 	.byte	0x04, 0x4f
        /*00ba*/ 	.short	(.L_40 - .L_39)


	//   ....[0]....
.L_39:
        /*00bc*/ 	.word	0x00000004


	//----- nvinfo : EIATTR_RESERVED_SMEM_USED
	.align		4
.L_40:
        /*00c0*/ 	.byte	0x01, 0x41
	.zero		2


	//----- nvinfo : EIATTR_SPARSE_MMA_MASK
	.align		4
        /*00c4*/ 	.byte	0x03, 0x50
        /*00c6*/ 	.short	0x0000


	//----- nvinfo : EIATTR_TCGEN05_1CTA_USED
	.align		4
        /*00c8*/ 	.byte	0x01, 0x51
	.zero		2


	//----- nvinfo : EIATTR_MAXREG_COUNT
	.align		4
        /*00cc*/ 	.byte	0x03, 0x1b
        /*00ce*/ 	.short	0x00ff


	//----- nvinfo : EIATTR_NUM_BARRIERS
	.align		4
        /*00d0*/ 	.byte	0x02, 0x4c
        /*00d2*/ 	.byte	0x01
	.zero		1


	//----- nvinfo : EIATTR_INT_WARP_WIDE_INSTR_OFFSETS
	.align		4
        /*00d4*/ 	.byte	0x04, 0x31
        /*00d6*/ 	.short	(.L_42 - .L_41)


	//   ....[0]....
.L_41:
        /*00d8*/ 	.word	0x00001750


	//   ....[1]....
        /*00dc*/ 	.word	0x00001770


	//   ....[2]....
        /*00e0*/ 	.word	0x000017f0


	//   ....[3]....
        /*00e4*/ 	.word	0x00001910


	//   ....[4]....
        /*00e8*/ 	.word	0x00001920


	//   ....[5]....
        /*00ec*/ 	.word	0x00001930


	//   ....[6]....
        /*00f0*/ 	.word	0x00001940


	//   ....[7]....
        /*00f4*/ 	.word	0x00001b90


	//   ....[8]....
        /*00f8*/ 	.word	0x00001ba0


	//   ....[9]....
        /*00fc*/ 	.word	0x00001cc0


	//   ....[10]....
        /*0100*/ 	.word	0x00001cd0


	//   ....[11]....
        /*0104*/ 	.word	0x00001d20


	//   ....[12]....
        /*0108*/ 	.word	0x00001d60


	//   ....[13]....
        /*010c*/ 	.word	0x00001e90


	//   ....[14]....
        /*0110*/ 	.word	0x00001ea0


	//   ....[15]....
        /*0114*/ 	.word	0x000020d0


	//   ....[16]....
        /*0118*/ 	.word	0x000020e0


	//   ....[17]....
        /*011c*/ 	.word	0x00002480


	//   ....[18]....
        /*0120*/ 	.word	0x000024d0


	//----- nvinfo : EIATTR_COOP_GROUP_MASK_REGIDS
	.align		4
.L_42:
        /*0124*/ 	.byte	0x04, 0x29
        /*0126*/ 	.short	(.L_44 - .L_43)


	//   ....[0]....
.L_43:
        /*0128*/ 	.word	0xffffffff


	//   ....[1]....
        /*012c*/ 	.word	0xffffffff


	//   ....[2]....
        /*0130*/ 	.word	0xffffffff


	//   ....[3]....
        /*0134*/ 	.word	0xffffffff


	//   ....[4]....
        /*0138*/ 	.word	0xffffffff


	//   ....[5]....
        /*013c*/ 	.word	0xffffffff


	//   ....[6]....
        /*0140*/ 	.word	0xffffffff


	//   ....[7]....
        /*0144*/ 	.word	0xffffffff


	//   ....[8]....
        /*0148*/ 	.word	0xffffffff


	//   ....[9]....
        /*014c*/ 	.word	0xffffffff


	//----- nvinfo : EIATTR_COOP_GROUP_INSTR_OFFSETS
	.align		4
.L_44:
        /*0150*/ 	.byte	0x04, 0x28
        /*0152*/ 	.short	(.L_46 - .L_45)


	//   ....[0]....
.L_45:
        /*0154*/ 	.word	0x00000050


	//   ....[1]....
        /*0158*/ 	.word	0x00000310


	//   ....[2]....
        /*015c*/ 	.word	0x00000500


	//   ....[3]....
        /*0160*/ 	.word	0x000009c0


	//   ....[4]....
        /*0164*/ 	.word	0x00000b00


	//   ....[5]....
        /*0168*/ 	.word	0x00000fb0


	//   ....[6]....
        /*016c*/ 	.word	0x000010f0


	//   ....[7]....
        /*0170*/ 	.word	0x000015e0


	//   ....[8]....
        /*0174*/ 	.word	0x00002310


	//   ....[9]....
        /*0178*/ 	.word	0x00002580


	//----- nvinfo : EIATTR_VRC_CTA_INIT_COUNT
	.align		4
.L_46:
        /*017c*/ 	.byte	0x02, 0x4a
        /*017e*/ 	.byte	0x80
	.zero		1


	//----- nvinfo : EIATTR_MBARRIER_INSTR_OFFSETS
	.align		4
        /*0180*/ 	.byte	0x04, 0x39
        /*0182*/ 	.short	(.L_48 - .L_47)


	//   ....[0]....
.L_47:
        /*0184*/ 	.word	0x00001810
        /*0188*/ 	.word	0x000000ff
        /*018c*/ 	.word	0x00003000
        /*0190*/ 	.short	0x0100
        /*0192*/ 	.byte	0x08
	.zero		1


	//   ....[1]....
        /*0194*/ 	.word	0x00001820
        /*0198*/ 	.word	0x000000ff
        /*019c*/ 	.word	0x00003010
        /*01a0*/ 	.short	0x0100
        /*01a2*/ 	.byte	0x08
	.zero		1


	//   ....[2]....
        /*01a4*/ 	.word	0x00001ab0
        /*01a8*/ 	.word	0x000000ff
        /*01ac*/ 	.word	0x00003000
        /*01b0*/ 	.short	0x010a
        /*01b2*/ 	.byte	0x08
	.zero		1


	//   ....[3]....
        /*01b4*/ 	.word	0x00001bf0
        /*01b8*/ 	.word	0x000000ff
        /*01bc*/ 	.word	0x00003010
        /*01c0*/ 	.short	0x010a
        /*01c2*/ 	.byte	0x08
	.zero		1


	//   ....[4]....
        /*01c4*/ 	.word	0x00001dd0
        /*01c8*/ 	.word	0x000000ff
        /*01cc*/ 	.word	0x00003000
        /*01d0*/ 	.short	0x010a
        /*01d2*/ 	.byte	0x08
	.zero		1


	//   ....[5]....
        /*01d4*/ 	.word	0x00001ee0
        /*01d8*/ 	.word	0x000000ff
        /*01dc*/ 	.word	0x00003010
        /*01e0*/ 	.short	0x010a
        /*01e2*/ 	.byte	0x08
	.zero		1


	//   ....[6]....
        /*01e4*/ 	.word	0x00001f70
        /*01e8*/ 	.word	0x000000ff
        /*01ec*/ 	.word	0x00003000
        /*01f0*/ 	.short	0x0108
        /*01f2*/ 	.byte	0x08
	.zero		1


	//   ....[7]....
        /*01f4*/ 	.word	0x00001f80
        /*01f8*/ 	.word	0x000000ff
        /*01fc*/ 	.word	0x00003010
        /*0200*/ 	.short	0x0108
        /*0202*/ 	.byte	0x08
	.zero		1


	//   ....[8]....
        /*0204*/ 	.word	0x000025a0
        /*0208*/ 	.word	0x000000ff
        /*020c*/ 	.word	0x00003000
        /*0210*/ 	.short	0x010a
        /*0212*/ 	.byte	0x08
	.zero		1


	//   ....[9]....
        /*0214*/ 	.word	0x000025d0
        /*0218*/ 	.word	0x000000ff
        /*021c*/ 	.word	0x00003010
        /*0220*/ 	.short	0x010a
        /*0222*/ 	.byte	0x08
	.zero		1


	//   ....[10]....
        /*0224*/ 	.word	0x00002600
        /*0228*/ 	.word	0x000000ff
        /*022c*/ 	.word	0x00003000
        /*0230*/ 	.short	0x010a
        /*0232*/ 	.byte	0x08
	.zero		1


	//   ....[11]....
        /*0234*/ 	.word	0x00002630
        /*0238*/ 	.word	0x000000ff
        /*023c*/ 	.word	0x00003010
        /*0240*/ 	.short	0x010a
        /*0242*/ 	.byte	0x08
	.zero		1


	//----- nvinfo : EIATTR_NUM_MBARRIERS
	.align		4
.L_48:
        /*0244*/ 	.byte	0x03, 0x38
        /*0246*/ 	.short	0x0002


	//----- nvinfo : EIATTR_EXIT_INSTR_OFFSETS
	.align		4
        /*0248*/ 	.byte	0x04, 0x1c
        /*024a*/ 	.short	(.L_50 - .L_49)


	//   ....[0]....
.L_49:
        /*024c*/ 	.word	0x00002590


	//----- nvinfo : EIATTR_REQNTID
	.align		4
.L_50:
        /*0250*/ 	.byte	0x04, 0x10
        /*0252*/ 	.short	(.L_52 - .L_51)
.L_51:
        /*0254*/ 	.word	0x00000100
        /*0258*/ 	.word	0x00000001
        /*025c*/ 	.word	0x00000001


	//----- nvinfo : EIATTR_CRS_STACK_SIZE
	.align		4
.L_52:
        /*0260*/ 	.byte	0x04, 0x1e
        /*0262*/ 	.short	(.L_54 - .L_53)
.L_53:
        /*0264*/ 	.word	0x00000000


	//----- nvinfo : EIATTR_CBANK_PARAM_SIZE
	.align		4
.L_54:
        /*0268*/ 	.byte	0x03, 0x19
        /*026a*/ 	.short	0x0050


	//----- nvinfo : EIATTR_PARAM_CBANK
	.align		4
        /*026c*/ 	.byte	0x04, 0x0a
        /*026e*/ 	.short	(.L_56 - .L_55)
	.align		4
.L_55:
        /*0270*/ 	.word	index@(.nv.constant0.gluon_tcgen05)
        /*0274*/ 	.short	0x0380
        /*0276*/ 	.short	0x0050


	//----- nvinfo : EIATTR_SW_WAR
	.align		4
.L_56:
        /*0278*/ 	.byte	0x04, 0x36
        /*027a*/ 	.short	(.L_58 - .L_57)
.L_57:
        /*027c*/ 	.word	0x00000008
.L_58:


//--------------------- .nv.compat                --------------------------
	.section	.nv.compat,"",@"SHT_CUDA_COMPAT_INFO"
	.align	4
        /*0000*/ 	.byte	0x02, 0x02, 0x02, 0x00, 0x02, 0x05, 0x05, 0x00, 0x02, 0x03, 0x03, 0x00, 0x02, 0x06, 0x01, 0x00


//--------------------- .nv.callgraph             --------------------------
	.section	.nv.callgraph,"",@"SHT_CUDA_CALLGRAPH"
	.align	4
	.sectionentsize	8
	.align		4
        /*0000*/ 	.word	0x00000000
	.align		4
        /*0004*/ 	.word	0xffffffff
	.align		4
        /*0008*/ 	.word	0x00000000
	.align		4
        /*000c*/ 	.word	0xfffffffe
	.align		4
        /*0010*/ 	.word	0x00000000
	.align		4
        /*0014*/ 	.word	0xfffffffd
	.align		4
        /*0018*/ 	.word	0x00000000
	.align		4
        /*001c*/ 	.word	0xfffffffc


//--------------------- .text.gluon_tcgen05       --------------------------
	.section	.text.gluon_tcgen05,"ax",@progbits
	.align	128
        .global         gluon_tcgen05
        .type           gluon_tcgen05,@function
        .size           gluon_tcgen05,(.L_x_73 - gluon_tcgen05)
        .other          gluon_tcgen05,@"STO_CUDA_ENTRY STV_DEFAULT"
gluon_tcgen05:
.text.gluon_tcgen05:
[----:B------:R-:W1:Y:S01]  /*0000*/  LDC R1, c[0x0][0x37c] ;  /* 0x0000df00ff017b82 */ /* 0x000e620000000800 */
[----:B------:R-:W2:Y:S02]  /*0010*/  S2R R0, SR_TID.X ;  /* 0x0000000000007919 */ /* 0x000ea40000002100 */
[----:B--2---:R-:W-:-:S13]  /*0020*/  ISETP.GE.U32.AND P2, PT, R0, 0x20, PT ;  /* 0x000000200000780c */ /* 0x004fda0003f46070 */
[----:B------:R-:W-:Y:S05]  /*0030*/  @P2 BRA `(.L_x_0) ;  /* 0x0000000000b82947 */ /* 0x000fea0003800000 */
[----:B------:R-:W2:Y:S01]  /*0040*/  S2UR UR6, SR_CgaCtaId ;  /* 0x00000000000679c3 */ /* 0x000ea20000008800 */
[----:B------:R-:W-:Y:S01]  /*0050*/  NOP ;  /* 0x0000000000007918 */ /* 0x000fe20000000000 */
[----:B------:R-:W-:Y:S02]  /*0060*/  UMOV UR4, 0x40 ;  /* 0x0000004000047882 */ /* 0x000fe40000000000 */
[----:B--2---:R-:W-:-:S09]  /*0070*/  ULEA UR4, UR6, UR4, 0x18 ;  /* 0x0000000406047291 */ /* 0x004fd2000f8ec0ff */
[----:B------:R-:W2:Y:S01]  /*0080*/  LDS.U8 R2, [UR4] ;  /* 0x00000004ff027984 */ /* 0x000ea20008000000 */
[----:B------:R-:W-:Y:S02]  /*0090*/  UMOV UR4, 0x400 ;  /* 0x0000040000047882 */ /* 0x000fe40000000000 */
[----:B------:R-:W-:Y:S01]  /*00a0*/  ULEA UR4, UR6, UR4, 0x18 ;  /* 0x0000000406047291 */ /* 0x000fe2000f8ec0ff */
[----:B--2---:R-:W-:-:S13]  /*00b0*/  ISETP.NE.AND P0, PT, R2, RZ, PT ;  /* 0x000000ff0200720c */ /* 0x004fda0003f05270 */
[----:B------:R-:W-:Y:S05]  /*00c0*/  @P0 BRA `(.L_x_1) ;  /* 0x00000000007c0947 */ /* 0x000fea0003800000 */
[----:B------:R-:W-:-:S13]  /*00d0*/  ELECT P0, URZ, PT ;  /* 0x0000000000ff782f */ /* 0x000fda0003800000 */
[----:B------:R-:W-:Y:S05]  /*00e0*/  @!P0 BRA `(.L_x_2) ;  /* 0x0000000000848947 */ /* 0x000fea0003800000 */
[----:B------:R-:W-:Y:S01]  /*00f0*/  UMOV UR5, 0x2 ;  /* 0x0000000200057882 */ /* 0x000fe20000000000 */
[----:B------:R-:W-:Y:S02]  /*0100*/  IMAD.MOV.U32 R5, RZ, RZ, 0x1 ;  /* 0x00000001ff057424 */ /* 0x000fe400078e00ff */
[----:B------:R-:W-:Y:S02]  /*0110*/  IMAD.MOV.U32 R3, RZ, RZ, 0x3 ;  /* 0x00000003ff037424 */ /* 0x000fe400078e00ff */
[----:B------:R-:W-:Y:S04]  /*0120*/  DEPBAR.LE SB2, 0x36 ;  /* 0x0000ad800000791a */ /* 0x000fe80000000000 */
[----:B------:R-:W2:Y:S02]  /*0130*/  UTCATOMSWS.FIND_AND_SET.ALIGN UP0, UR5, UR5 ;  /* 0x00000005000575e3 */ /* 0x000ea40008000800 */
[----:B--2---:R-:W-:-:S04]  /*0140*/  PLOP3.LUT P0, PT, PT, PT, UP0, 0x80, 0x8 ;  /* 0x000000000008781c */ /* 0x004fc80003f0f008 */
[----:B------:R-:W-:-:S04]  /*0150*/  SEL R2, RZ, 0xffffffff, !P0 ;  /* 0xffffffffff027807 */ /* 0x000fc80004000000 */
[----:B------:R-:W-:Y:S01]  /*0160*/  ISETP.NE.AND P0, PT, R2, RZ, PT ;  /* 0x000000ff0200720c */ /* 0x000fe20003f05270 */
[----:B------:R-:W-:-:S12]  /*0170*/  IMAD.U32 R2, RZ, RZ, UR5 ;  /* 0x00000005ff027e24 */ /* 0x000fd8000f8e00ff */
[----:B------:R-:W-:Y:S05]  /*0180*/  @P0 BRA `(.L_x_3) ;  /* 0x0000000000240947 */ /* 0x000fea0003800000 */
.L_x_4:
[----:B------:R-:W-:Y:S05]  /*0190*/  NANOSLEEP 0x64 ;  /* 0x000000640000795d */ /* 0x000fea0003800000 */
[----:B------:R-:W-:-:S05]  /*01a0*/  UMOV UR5, 0x2 ;  /* 0x0000000200057882 */ /* 0x000fca0000000000 */
[----:B------:R-:W-:Y:S04]  /*01b0*/  DEPBAR.LE SB2, 0x36 ;  /* 0x0000ad800000791a */ /* 0x000fe80000000000 */
[----:B------:R-:W2:Y:S02]  /*01c0*/  UTCATOMSWS.FIND_AND_SET.ALIGN UP0, UR5, UR5 ;  /* 0x00000005000575e3 */ /* 0x000ea40008000800 */
[----:B--2---:R-:W-:-:S04]  /*01d0*/  PLOP3.LUT P0, PT, PT, PT, UP0, 0x80, 0x8 ;  /* 0x000000000008781c */ /* 0x004fc80003f0f008 */
[----:B------:R-:W-:-:S04]  /*01e0*/  SEL R2, RZ, 0xffffffff, !P0 ;  /* 0xffffffffff027807 */ /* 0x000fc80004000000 */
[----:B------:R-:W-:Y:S01]  /*01f0*/  ISETP.NE.AND P0, PT, R2, RZ, PT ;  /* 0x000000ff0200720c */ /* 0x000fe20003f05270 */
[----:B------:R-:W-:-:S12]  /*0200*/  IMAD.U32 R2, RZ, RZ, UR5 ;  /* 0x00000005ff027e24 */ /* 0x000fd8000f8e00ff */
[----:B------:R-:W-:Y:S05]  /*0210*/  @!P0 BRA `(.L_x_4) ;  /* 0xfffffffc00dc8947 */ /* 0x000fea000383ffff */
.L_x_3:
[C---:B------:R-:W-:Y:S01]  /*0220*/  VIADD R4, R2.reuse, 0x10 ;  /* 0x0000001002047836 */ /* 0x040fe20000000000 */
[----:B------:R-:W-:Y:S01]  /*0230*/  UMOV UR5, 0x50 ;  /* 0x0000005000057882 */ /* 0x000fe20000000000 */
[----:B------:R-:W-:Y:S01]  /*0240*/  SHF.L.U32 R3, R3, R2, RZ ;  /* 0x0000000203037219 */ /* 0x000fe200000006ff */
[----:B------:R-:W-:Y:S01]  /*0250*/  ULEA UR5, UR6, UR5, 0x18 ;  /* 0x0000000506057291 */ /* 0x000fe2000f8ec0ff */
[----:B------:R-:W-:Y:S01]  /*0260*/  IMAD.SHL.U32 R2, R2, 0x20, RZ ;  /* 0x0000002002027824 */ /* 0x000fe200078e00ff */
[----:B------:R-:W-:-:S04]  /*0270*/  SHF.L.U32 R4, R5, R4, RZ ;  /* 0x0000000405047219 */ /* 0x000fc800000006ff */
[----:B------:R-:W-:-:S05]  /*0280*/  LOP3.LUT R3, R4, R3, RZ, 0xfc, !PT ;  /* 0x0000000304037212 */ /* 0x000fca00078efcff */
[----:B------:R2:W-:Y:S04]  /*0290*/  ATOMS.OR RZ, [UR5], R3 ;  /* 0x00000003ffff798c */ /* 0x0005e8000b000005 */
[----:B------:R2:W-:Y:S01]  /*02a0*/  STS [UR4], R2 ;  /* 0x00000002ff007988 */ /* 0x0005e20008000804 */
[----:B------:R-:W-:Y:S05]  /*02b0*/  BRA `(.L_x_2) ;  /* 0x0000000000107947 */ /* 0x000fea0003800000 */
.L_x_1:
[----:B------:R-:W-:Y:S01]  /*02c0*/  IMAD.MOV.U32 R3, RZ, RZ, -0x1 ;  /* 0xffffffffff037424 */ /* 0x000fe200078e00ff */
[----:B------:R-:W-:-:S04]  /*02d0*/  MOV R2, 0x300 ;  /* 0x0000030000027802 */ /* 0x000fc80000000f00 */
[----:B------:R2:W-:Y:S03]  /*02e0*/  STS [UR4], R3 ;  /* 0x00000003ff007988 */ /* 0x0005e60008000804 */
[----:B-12---:R-:W-:Y:S05]  /*02f0*/  CALL.REL.NOINC `($__internal_1_$__cuda_sm10x_tcgen05_guardrail_trap_phase_invalid_during_alloc) ;  /* 0x0000002000e47944 */ /* 0x006fea0003c00000 */
.L_x_2:
[----:B------:R-:W-:Y:S05]  /*0300*/  WARPSYNC.ALL ;  /* 0x0000000000007948 */ /* 0x000fea0003800000 */
[----:B------:R-:W-:Y:S01]  /*0310*/  NOP ;  /* 0x0000000000007918 */ /* 0x000fe20000000000 */
.L_x_0:
[----:B------:R-:W3:Y:S08]  /*0320*/  S2UR UR4, SR_CgaCtaId ;  /* 0x00000000000479c3 */ /* 0x000ef00000008800 */
[----:B------:R-:W-:Y:S01]  /*0330*/  BAR.SYNC.DEFER_BLOCKING 0x0 ;  /* 0x0000000000007b1d */ /* 0x000fe20000010000 */
[----:B------:R-:W-:-:S05]  /*0340*/  LOP3.LUT R36, R0, 0xff, RZ, 0xc0, !PT ;  /* 0x000000ff00247812 */ /* 0x000fca00078ec0ff */
[----:B------:R-:W-:Y:S02]  /*0350*/  UMOV UR8, 0x400 ;  /* 0x0000040000087882 */ /* 0x000fe40000000000 */
[----:B--2---:R-:W2:Y:S08]  /*0360*/  LDC R3, c[0x0][0x398] ;  /* 0x0000e600ff037b82 */ /* 0x004eb00000000800 */
[----:B------:R-:W4:Y:S01]  /*0370*/  LDC R7, c[0x0][0x3a0] ;  /* 0x0000e800ff077b82 */ /* 0x000f220000000800 */
[----:B---3--:R-:W-:-:S07]  /*0380*/  ULEA UR8, UR4, UR8, 0x18 ;  /* 0x0000000804087291 */ /* 0x008fce000f8ec0ff */
[----:B------:R-:W3:Y:S02]  /*0390*/  S2UR UR26, SR_CTAID.Y ;  /* 0x00000000001a79c3 */ /* 0x000ee40000002600 */
[----:B------:R-:W5:Y:S06]  /*03a0*/  LDS R4, [UR8] ;  /* 0x00000008ff047984 */ /* 0x000f6c0008000800 */
[----:B------:R-:W-:Y:S06]  /*03b0*/  BAR.SYNC.DEFER_BLOCKING 0x0 ;  /* 0x0000000000007b1d */ /* 0x000fec0000010000 */
[----:B------:R-:W-:Y:S05]  /*03c0*/  @P2 BRA `(.L_x_5) ;  /* 0x0000000000182947 */ /* 0x000fea0003800000 */
[----:B------:R-:W-:Y:S01]  /*03d0*/  ELECT P0, URZ, PT ;  /* 0x0000000000ff782f */ /* 0x000fe20003800000 */
[----:B------:R-:W-:Y:S01]  /*03e0*/  IMAD.MOV.U32 R2, RZ, RZ, 0x1 ;  /* 0x00000001ff027424 */ /* 0x000fe200078e00ff */
[----:B------:R-:W-:Y:S01]  /*03f0*/  UMOV UR5, 0x40 ;  /* 0x0000004000057882 */ /* 0x000fe20000000000 */
[----:B------:R-:W-:Y:S01]  /*0400*/  UVIRTCOUNT.DEALLOC.SMPOOL 0x80 ;  /* 0x000000800000784c */ /* 0x000fe20000000000 */
[----:B------:R-:W-:-:S09]  /*0410*/  ULEA UR5, UR4, UR5, 0x18 ;  /* 0x0000000504057291 */ /* 0x000fd2000f8ec0ff */
[----:B------:R5:W-:Y:S03]  /*0420*/  @P0 STS.U8 [UR5], R2 ;  /* 0x00000002ff000988 */ /* 0x000be60008000005 */
.L_x_5:
[----:B------:R-:W5:Y:S01]  /*0430*/  S2UR UR4, SR_CTAID.Z ;  /* 0x00000000000479c3 */ /* 0x000f620000002700 */
[----:B------:R-:W4:Y:S01]  /*0440*/  LDCU UR5, c[0x0][0x370] ;  /* 0x00006e00ff0577ac */ /* 0x000f220008000800 */
[C---:B------:R-:W-:Y:S01]  /*0450*/  ISETP.GE.U32.AND P0, PT, R36.reuse, 0x20, PT ;  /* 0x000000202400780c */ /* 0x040fe20003f06070 */
[----:B--2--5:R-:W-:Y:S01]  /*0460*/  VIADD R2, R3, 0xffffffff ;  /* 0xffffffff03027836 */ /* 0x024fe20000000000 */
[C---:B------:R-:W-:Y:S01]  /*0470*/  ISETP.NE.U32.AND P3, PT, R36.reuse, RZ, PT ;  /* 0x000000ff2400720c */ /* 0x040fe20003f65070 */
[----:B------:R-:W2:Y:S01]  /*0480*/  LDCU UR6, c[0x0][0x374] ;  /* 0x00006e80ff0677ac */ /* 0x000ea20008000800 */
[----:B------:R-:W-:Y:S01]  /*0490*/  LEA R10, R36, UR8, 0x2 ;  /* 0x00000008240a7c11 */ /* 0x000fe2000f8e10ff */
[----:B----4-:R-:W-:Y:S01]  /*04a0*/  VIADD R11, R7, 0xffffffff ;  /* 0xffffffff070b7836 */ /* 0x010fe20000000000 */
[----:B------:R-:W4:Y:S01]  /*04b0*/  S2UR UR11, SR_CTAID.X ;  /* 0x00000000000b79c3 */ /* 0x000f220000002500 */
[----:B------:R-:W5:Y:S01]  /*04c0*/  LDCU.64 UR16, c[0x0][0x3c0] ;  /* 0x00007800ff1077ac */ /* 0x000f620008000a00 */
[----:B------:R-:W-:Y:S01]  /*04d0*/  R2UR UR29, R4 ;  /* 0x00000000041d72ca */ /* 0x000fe200000e0000 */
[----:B------:R-:W-:Y:S04]  /*04e0*/  BSSY.RECONVERGENT B0, `(.L_x_6) ;  /* 0x0000011000007945 */ /* 0x000fe80003800200 */
[----:B------:R3:W-:Y:S01]  /*04f0*/  @!P0 STS [R10], RZ ;  /* 0x000000ff0a008388 */ /* 0x0007e20000000800 */
[----:B------:R-:W-:-:S03]  /*0500*/  NOP ;  /* 0x0000000000007918 */ /* 0x000fc60000000000 */
[----:B------:R3:W-:Y:S02]  /*0510*/  @!P3 STS [UR8+0x24], R2 ;  /* 0x00002402ff00b988 */ /* 0x0007e40008000808 */
[----:B--23--:R-:W-:Y:S02]  /*0520*/  UIMAD UR4, UR4, UR6, UR26 ;  /* 0x00000006040472a4 */ /* 0x00cfe4000f8e021a */
[----:B------:R2:W-:Y:S02]  /*0530*/  @!P3 STS [UR8+0x20], R11 ;  /* 0x0000200bff00b988 */ /* 0x0005e40008000808 */
[----:B----4-:R-:W-:-:S04]  /*0540*/  UIMAD UR4, UR4, UR5, UR11 ;  /* 0x00000005040472a4 */ /* 0x010fc8000f8e020b */
[----:B------:R-:W-:-:S04]  /*0550*/  UIMAD UR4, UR4, 0x180, URZ ;  /* 0x00000180040478a4 */ /* 0x000fc8000f8e02ff */
[----:B-----5:R-:W-:-:S04]  /*0560*/  UIADD3 UR12, UP0, UPT, UR4, UR16, URZ ;  /* 0x00000010040c7290 */ /* 0x020fc8000ff1e0ff */
[----:B------:R-:W-:Y:S01]  /*0570*/  ULEA.HI.X.SX32 UR13, UR4, UR17, 0x1, UP0 ;  /* 0x00000011040d7291 */ /* 0x000fe200080f0eff */
[----:B--2---:R-:W-:Y:S11]  /*0580*/  @P3 BRA `(.L_x_7) ;  /* 0x0000000000183947 */ /* 0x004ff60003800000 */
[----:B------:R-:W2:Y:S01]  /*0590*/  LDS R3, [UR8+0x8] ;  /* 0x00000808ff037984 */ /* 0x000ea20008000800 */
[----:B------:R-:W3:Y:S01]  /*05a0*/  LDC.64 R8, c[0x0][0x380] ;  /* 0x0000e000ff087b82 */ /* 0x000ee20000000a00 */
[----:B------:R-:W-:Y:S02]  /*05b0*/  IMAD.MOV.U32 R4, RZ, RZ, 0x70 ;  /* 0x00000070ff047424 */ /* 0x000fe400078e00ff */
[----:B---3--:R3:W-:Y:S03]  /*05c0*/  STS.64 [UR8], R8 ;  /* 0x00000008ff007988 */ /* 0x0087e60008000a08 */
[----:B--2---:R-:W-:-:S05]  /*05d0*/  LOP3.LUT R3, R3, 0x10, R4, 0xd8, !PT ;  /* 0x0000001003037812 */ /* 0x004fca00078ed804 */
[----:B------:R3:W-:Y:S02]  /*05e0*/  STS [UR8+0x8], R3 ;  /* 0x00000803ff007988 */ /* 0x0007e40008000808 */
.L_x_7:
[----:B------:R-:W-:Y:S05]  /*05f0*/  BSYNC.RECONVERGENT B0 ;  /* 0x0000000000007941 */ /* 0x000fea0003800200 */
.L_x_6:
[----:B------:R-:W-:Y:S04]  /*0600*/  BSSY.RECONVERGENT B0, `(.L_x_8) ;  /* 0x000000a000007945 */ /* 0x000fe80003800200 */
[----:B------:R-:W-:Y:S05]  /*0610*/  @P3 BRA `(.L_x_9) ;  /* 0x0000000000203947 */ /* 0x000fea0003800000 */
[----:B---3--:R-:W2:Y:S01]  /*0620*/  LDS R3, [UR8+0x34] ;  /* 0x00003408ff037984 */ /* 0x008ea20008000800 */
[----:B------:R-:W-:Y:S02]  /*0630*/  IMAD.MOV.U32 R4, RZ, RZ, 0x1f000000 ;  /* 0x1f000000ff047424 */ /* 0x000fe400078e00ff */
[----:B------:R-:W-:Y:S01]  /*0640*/  @!P3 IMAD.MOV.U32 R5, RZ, RZ, 0x7f ;  /* 0x0000007fff05b424 */ /* 0x000fe200078e00ff */
[----:B------:R-:W3:Y:S02]  /*0650*/  @!P3 LDS R6, [UR8+0x38] ;  /* 0x00003808ff06b984 */ /* 0x000ee40008000800 */
[----:B--2---:R-:W-:Y:S02]  /*0660*/  LOP3.LUT R3, R3, 0xff000000, R4, 0xb8, !PT ;  /* 0xff00000003037812 */ /* 0x004fe400078eb804 */
[----:B---3--:R-:W-:-:S03]  /*0670*/  @!P3 LOP3.LUT R4, R6, 0xff, R5, 0xb8, !PT ;  /* 0x000000ff0604b812 */ /* 0x008fc600078eb805 */
[----:B------:R2:W-:Y:S04]  /*0680*/  STS [UR8+0x34], R3 ;  /* 0x00003403ff007988 */ /* 0x0005e80008000808 */
[----:B------:R2:W-:Y:S02]  /*0690*/  @!P3 STS [UR8+0x38], R4 ;  /* 0x00003804ff00b988 */ /* 0x0005e40008000808 */
.L_x_9:
[----:B------:R-:W-:Y:S05]  /*06a0*/  BSYNC.RECONVERGENT B0 ;  /* 0x0000000000007941 */ /* 0x000fea0003800200 */
.L_x_8:
[----:B------:R-:W-:Y:S04]  /*06b0*/  BSSY.RECONVERGENT B0, `(.L_x_10) ;  /* 0x000000e000007945 */ /* 0x000fe80003800200 */
[----:B------:R-:W-:Y:S05]  /*06c0*/  @P3 BRA `(.L_x_11) ;  /* 0x0000000000303947 */ /* 0x000fea0003800000 */
[----:B--2---:R-:W2:Y:S01]  /*06d0*/  LDS R4, [UR8+0x34] ;  /* 0x00003408ff047984 */ /* 0x004ea20008000800 */
[----:B---3--:R-:W3:Y:S03]  /*06e0*/  LDC.64 R8, c[0x0][0x3a8] ;  /* 0x0000ea00ff087b82 */ /* 0x008ee60000000a00 */
[----:B------:R-:W4:Y:S01]  /*06f0*/  LDS R3, [UR8+0x1c] ;  /* 0x00001c08ff037984 */ /* 0x000f220008000800 */
[C---:B---3--:R-:W-:Y:S01]  /*0700*/  SHF.L.U64.HI R6, R8.reuse, 0x1, R9 ;  /* 0x0000000108067819 */ /* 0x048fe20000010209 */
[----:B------:R-:W-:-:S03]  /*0710*/  IMAD.SHL.U32 R5, R8, 0x2, RZ ;  /* 0x0000000208057824 */ /* 0x000fc600078e00ff */
[--C-:B------:R-:W-:Y:S02]  /*0720*/  SHF.R.U32.HI R8, RZ, 0x4, R6.reuse ;  /* 0x00000004ff087819 */ /* 0x100fe40000011606 */
[----:B------:R-:W-:-:S05]  /*0730*/  SHF.R.U64 R5, R5, 0x4, R6 ;  /* 0x0000000405057819 */ /* 0x000fca0000001206 */
[----:B------:R5:W-:Y:S01]  /*0740*/  STS [UR8+0xc], R5 ;  /* 0x00000c05ff007988 */ /* 0x000be20008000808 */
[----:B--2---:R-:W-:Y:S02]  /*0750*/  LOP3.LUT R4, R4, 0x7, RZ, 0xb8, !PT ;  /* 0x0000000704047812 */ /* 0x004fe400078eb8ff */
[----:B----4-:R-:W-:-:S03]  /*0760*/  LOP3.LUT R3, R3, 0xf, R8, 0xb8, !PT ;  /* 0x0000000f03037812 */ /* 0x010fc600078eb808 */
[----:B------:R5:W-:Y:S04]  /*0770*/  STS [UR8+0x34], R4 ;  /* 0x00003404ff007988 */ /* 0x000be80008000808 */
[----:B------:R5:W-:Y:S02]  /*0780*/  STS [UR8+0x1c], R3 ;  /* 0x00001c03ff007988 */ /* 0x000be40008000808 */
.L_x_11:
[----:B------:R-:W-:Y:S05]  /*0790*/  BSYNC.RECONVERGENT B0 ;  /* 0x0000000000007941 */ /* 0x000fea0003800200 */
.L_x_10:
[----:B------:R-:W-:Y:S04]  /*07a0*/  BSSY.RECONVERGENT B1, `(.L_x_12) ;  /* 0x000001a000017945 */ /* 0x000fe80003800200 */
[----:B------:R-:W-:Y:S04]  /*07b0*/  BSSY.RELIABLE B0, `(.L_x_13) ;  /* 0x0000015000007945 */ /* 0x000fe80003800100 */
[----:B------:R-:W-:Y:S05]  /*07c0*/  @P3 BRA `(.L_x_14) ;  /* 0x0000000000203947 */ /* 0x000fea0003800000 */
[----:B--23-5:R-:W2:Y:S02]  /*07d0*/  LDS R3, [UR8+0x34] ;  /* 0x00003408ff037984 */ /* 0x02cea40008000800 */
[----:B--2---:R-:W-:-:S05]  /*07e0*/  LOP3.LUT R3, R3, 0x38, RZ, 0xb8, !PT ;  /* 0x0000003803037812 */ /* 0x004fca00078eb8ff */
[----:B------:R2:W-:Y:S01]  /*07f0*/  STS [UR8+0x34], R3 ;  /* 0x00003403ff007988 */ /* 0x0005e20008000808 */
[----:B------:R-:W-:Y:S05]  /*0800*/  @P3 BRA `(.L_x_15) ;  /* 0x0000000000203947 */ /* 0x000fea0003800000 */
[----:B--2---:R-:W2:Y:S01]  /*0810*/  LDS R3, [UR8+0x8] ;  /* 0x00000808ff037984 */ /* 0x004ea20008000800 */
[----:B------:R-:W-:-:S05]  /*0820*/  IMAD.MOV.U32 R4, RZ, RZ, 0x780 ;  /* 0x00000780ff047424 */ /* 0x000fca00078e00ff */
[----:B--2---:R-:W-:-:S05]  /*0830*/  LOP3.LUT R3, R3, 0x500, R4, 0xd8, !PT ;  /* 0x0000050003037812 */ /* 0x004fca00078ed804 */
[----:B------:R4:W-:Y:S02]  /*0840*/  STS [UR8+0x8], R3 ;  /* 0x00000803ff007988 */ /* 0x0009e40008000808 */
.L_x_14:
[----:B------:R-:W-:Y:S05]  /*0850*/  @P3 BRA `(.L_x_16) ;  /* 0x0000000000283947 */ /* 0x000fea0003800000 */
[----:B--2345:R-:W2:Y:S02]  /*0860*/  LDS R3, [UR8+0x8] ;  /* 0x00000808ff037984 */ /* 0x03cea40008000800 */
[----:B--2---:R-:W-:-:S05]  /*0870*/  LOP3.LUT R3, R3, 0x1800, RZ, 0xb8, !PT ;  /* 0x0000180003037812 */ /* 0x004fca00078eb8ff */
[----:B------:R3:W-:Y:S02]  /*0880*/  STS [UR8+0x8], R3 ;  /* 0x00000803ff007988 */ /* 0x0007e40008000808 */
.L_x_15:
[----:B------:R-:W-:Y:S05]  /*0890*/  @P3 BREAK.RELIABLE B0 ;  /* 0x0000000000003942 */ /* 0x000fea0003800100 */
[----:B------:R-:W-:Y:S05]  /*08a0*/  @P3 BRA `(.L_x_17) ;  /* 0x0000000000243947 */ /* 0x000fea0003800000 */
[----:B------:R-:W4:Y:S01]  /*08b0*/  LDS R4, [UR8+0x8] ;  /* 0x00000808ff047984 */ /* 0x000f220008000800 */
[----:B--23--:R-:W-:-:S05]  /*08c0*/  IMAD.MOV.U32 R3, RZ, RZ, 0x6000 ;  /* 0x00006000ff037424 */ /* 0x00cfca00078e00ff */
[----:B----4-:R-:W-:-:S04]  /*08d0*/  LOP3.LUT R3, R4, 0x4000, R3, 0xd8, !PT ;  /* 0x0000400004037812 */ /* 0x010fc800078ed803 */
[----:B------:R-:W-:-:S05]  /*08e0*/  LOP3.LUT R3, R3, 0x400000, RZ, 0xb8, !PT ;  /* 0x0040000003037812 */ /* 0x000fca00078eb8ff */
[----:B------:R2:W-:Y:S02]  /*08f0*/  STS [UR8+0x8], R3 ;  /* 0x00000803ff007988 */ /* 0x0005e40008000808 */
.L_x_16:
[----:B------:R-:W-:Y:S05]  /*0900*/  BSYNC.RELIABLE B0 ;  /* 0x0000000000007941 */ /* 0x000fea0003800100 */
.L_x_13:
[----:B--2345:R-:W2:Y:S02]  /*0910*/  @!P3 LDS R3, [UR8+0x8] ;  /* 0x00000808ff03b984 */ /* 0x03cea40008000800 */
[----:B--2---:R-:W-:-:S05]  /*0920*/  @!P3 LOP3.LUT R3, R3, 0x8000, RZ, 0xb8, !PT ;  /* 0x000080000303b812 */ /* 0x004fca00078eb8ff */
[----:B------:R4:W-:Y:S02]  /*0930*/  @!P3 STS [UR8+0x8], R3 ;  /* 0x00000803ff00b988 */ /* 0x0009e40008000808 */
.L_x_17:
[----:B------:R-:W-:Y:S05]  /*0940*/  BSYNC.RECONVERGENT B1 ;  /* 0x0000000000017941 */ /* 0x000fea0003800200 */
.L_x_12:
[----:B------:R-:W-:Y:S05]  /*0950*/  WARPSYNC.ALL ;  /* 0x0000000000007948 */ /* 0x000fea0003800000 */
[----:B------:R-:W-:Y:S01]  /*0960*/  NOP ;  /* 0x0000000000007918 */ /* 0x000fe20000000000 */
[----:B--234-:R-:W2:Y:S02]  /*0970*/  LDC R3, c[0x0][0x39c] ;  /* 0x0000e700ff037b82 */ /* 0x01cea40000000800 */
[----:B--2---:R-:W-:Y:S01]  /*0980*/  VIADD R3, R3, 0xffffffff ;  /* 0xffffffff03037836 */ /* 0x004fe20000000000 */
[----:B------:R-:W-:Y:S06]  /*0990*/  @P0 BRA `(.L_x_18) ;  /* 0x0000000000300947 */ /* 0x000fec0003800000 */
[----:B------:R-:W2:Y:S01]  /*09a0*/  S2R R4, SR_LANEID ;  /* 0x0000000000047919 */ /* 0x000ea20000000000 */
[----:B------:R-:W-:Y:S05]  /*09b0*/  WARPSYNC.ALL ;  /* 0x0000000000007948 */ /* 0x000fea0003800000 */
[----:B------:R-:W-:Y:S01]  /*09c0*/  NOP ;  /* 0x0000000000007918 */ /* 0x000fe20000000000 */
[----:B--2---:R-:W-:-:S05]  /*09d0*/  IMAD.SHL.U32 R6, R4, 0x4, RZ ;  /* 0x0000000404067824 */ /* 0x004fca00078e00ff */
[----:B------:R-:W2:Y:S01]  /*09e0*/  LDS R9, [R6+UR8] ;  /* 0x0000000806097984 */ /* 0x000ea20008000800 */
[----:B------:R-:W-:-:S05]  /*09f0*/  IADD3 R4, P1, PT, R6, UR12, RZ ;  /* 0x0000000c06047c10 */ /* 0x000fca000ff3e0ff */
[----:B------:R-:W-:-:S05]  /*0a00*/  IMAD.X R5, RZ, RZ, UR13, P1 ;  /* 0x0000000dff057e24 */ /* 0x000fca00088e06ff */
[----:B--2---:R2:W3:Y:S01]  /*0a10*/  ATOMG.E.EXCH.STRONG.GPU PT, RZ, [R4], R9 ;  /* 0x0000000904ff73a8 */ /* 0x0044e200041ee100 */
[----:B------:R-:W-:-:S04]  /*0a20*/  DEPBAR {5,4,3,2,1,0} ;  /* 0x0000003f0000791a */ /* 0x000fc80000000000 */
[----:B------:R-:W4:Y:S02]  /*0a30*/  CCTL.E.C.LDCU.IV.DEEP [UR12] ;  /* 0x000000000c007540 */ /* 0x000f240009c08000 */
[----:B----4-:R2:W-:Y:S01]  /*0a40*/  UTMACCTL.IV [UR12] ;  /* 0x000000000c0079b9 */ /* 0x0105e20008000000 */
[----:B------:R-:W-:Y:S01]  /*0a50*/  NOP ;  /* 0x0000000000007918 */ /* 0x000fe20000000000 */
.L_x_18:
[----:B------:R-:W-:Y:S05]  /*0a60*/  @P0 BRA `(.L_x_19) ;  /* 0x00000000000c0947 */ /* 0x000fea0003800000 */
[----:B------:R0:W-:Y:S01]  /*0a70*/  UTMACMDFLUSH ;  /* 0x00000000000079b7 */ /* 0x0001e20000000000 */
[----:B------:R-:W-:Y:S05]  /*0a80*/  @P0 BRA `(.L_x_19) ;  /* 0x0000000000040947 */ /* 0x000fea0003800000 */
[----:B------:R-:W-:-:S04]  /*0a90*/  DEPBAR.LE SB0, 0x0 ;  /* 0x000080000000791a */ /* 0x000fc80000000000 */
.L_x_19:
[----:B------:R-:W-:Y:S05]  /*0aa0*/  WARPSYNC.ALL ;  /* 0x0000000000007948 */ /* 0x000fea0003800000 */
[----:B------:R-:W-:Y:S01]  /*0ab0*/  NOP ;  /* 0x0000000000007918 */ /* 0x000fe20000000000 */
[----:B---3--:R-:W-:Y:S06]  /*0ac0*/  BAR.SYNC.DEFER_BLOCKING 0x0 ;  /* 0x0000000000007b1d */ /* 0x008fec0000010000 */
[----:B------:R-:W-:Y:S02]  /*0ad0*/  BSSY.RECONVERGENT B1, `(.L_x_20) ;  /* 0x000000b000017945 */ /* 0x000fe40003800200 */
[----:B------:R-:W-:Y:S06]  /*0ae0*/  BAR.SYNC.DEFER_BLOCKING 0x0 ;  /* 0x0000000000007b1d */ /* 0x000fec0000010000 */
[----:B------:R3:W-:Y:S01]  /*0af0*/  @!P0 STS [R10], RZ ;  /* 0x000000ff0a008388 */ /* 0x0007e20000000800 */
[----:B------:R-:W-:Y:S01]  /*0b00*/  NOP ;  /* 0x0000000000007918 */ /* 0x000fe20000000000 */
[----:B------:R-:W-:Y:S05]  /*0b10*/  @P3 BRA `(.L_x_21) ;  /* 0x0000000000183947 */ /* 0x000fea0003800000 */
[----:B--2---:R-:W2:Y:S01]  /*0b20*/  LDS R4, [UR8+0x8] ;  /* 0x00000808ff047984 */ /* 0x004ea20008000800 */
[----:B------:R-:W4:Y:S01]  /*0b30*/  LDC.64 R8, c[0x0][0x388] ;  /* 0x0000e200ff087b82 */ /* 0x000f220000000a00 */
[----:B------:R-:W-:Y:S02]  /*0b40*/  IMAD.MOV.U32 R5, RZ, RZ, 0x70 ;  /* 0x00000070ff057424 */ /* 0x000fe400078e00ff */
[----:B----4-:R4:W-:Y:S03]  /*0b50*/  STS.64 [UR8], R8 ;  /* 0x00000008ff007988 */ /* 0x0109e60008000a08 */
[----:B--2---:R-:W-:-:S05]  /*0b60*/  LOP3.LUT R4, R4, 0x10, R5, 0xd8, !PT ;  /* 0x0000001004047812 */ /* 0x004fca00078ed805 */
[----:B------:R4:W-:Y:S02]  /*0b70*/  STS [UR8+0x8], R4 ;  /* 0x00000804ff007988 */ /* 0x0009e40008000808 */
.L_x_21:
[----:B--2---:R-:W-:Y:S05]  /*0b80*/  BSYNC.RECONVERGENT B1 ;  /* 0x0000000000017941 */ /* 0x004fea0003800200 */
.L_x_20:
[----:B------:R-:W-:Y:S04]  /*0b90*/  BSSY.RECONVERGENT B1, `(.L_x_22) ;  /* 0x000000a000017945 */ /* 0x000fe80003800200 */
[----:B------:R-:W-:Y:S05]  /*0ba0*/  @P3 BRA `(.L_x_23) ;  /* 0x0000000000203947 */ /* 0x000fea0003800000 */
[----:B----4-:R-:W2:Y:S01]  /*0bb0*/  LDS R4, [UR8+0x34] ;  /* 0x00003408ff047984 */ /* 0x010ea20008000800 */
[----:B------:R-:W-:Y:S02]  /*0bc0*/  IMAD.MOV.U32 R5, RZ, RZ, 0x3f000000 ;  /* 0x3f000000ff057424 */ /* 0x000fe400078e00ff */
[----:B------:R-:W-:Y:S01]  /*0bd0*/  @!P3 IMAD.MOV.U32 R6, RZ, RZ, 0x1f ;  /* 0x0000001fff06b424 */ /* 0x000fe200078e00ff */
[----:B------:R-:W4:Y:S02]  /*0be0*/  @!P3 LDS R9, [UR8+0x38] ;  /* 0x00003808ff09b984 */ /* 0x000f240008000800 */
[----:B--2---:R-:W-:Y:S02]  /*0bf0*/  LOP3.LUT R4, R4, 0xff000000, R5, 0xb8, !PT ;  /* 0xff00000004047812 */ /* 0x004fe400078eb805 */
[----:B----4-:R-:W-:-:S03]  /*0c00*/  @!P3 LOP3.LUT R5, R9, 0xff, R6, 0xb8, !PT ;  /* 0x000000ff0905b812 */ /* 0x010fc600078eb806 */
[----:B------:R2:W-:Y:S04]  /*0c10*/  STS [UR8+0x34], R4 ;  /* 0x00003404ff007988 */ /* 0x0005e80008000808 */
[----:B------:R2:W-:Y:S02]  /*0c20*/  @!P3 STS [UR8+0x38], R5 ;  /* 0x00003805ff00b988 */ /* 0x0005e40008000808 */
.L_x_23:
[----:B------:R-:W-:Y:S05]  /*0c30*/  BSYNC.RECONVERGENT B1 ;  /* 0x0000000000017941 */ /* 0x000fea0003800200 */
.L_x_22:
[----:B------:R-:W-:Y:S04]  /*0c40*/  BSSY.RECONVERGENT B1, `(.L_x_24) ;  /* 0x0000004000017945 */ /* 0x000fe80003800200 */
[----:B------:R-:W-:Y:S05]  /*0c50*/  @P3 BRA `(.L_x_25) ;  /* 0x0000000000083947 */ /* 0x000fea0003800000 */
[----:B------:R5:W-:Y:S04]  /*0c60*/  STS [UR8+0x24], R11 ;  /* 0x0000240bff007988 */ /* 0x000be80008000808 */
[----:B------:R5:W-:Y:S02]  /*0c70*/  STS [UR8+0x20], R3 ;  /* 0x00002003ff007988 */ /* 0x000be40008000808 */
.L_x_25:
[----:B------:R-:W-:Y:S05]  /*0c80*/  BSYNC.RECONVERGENT B1 ;  /* 0x0000000000017941 */ /* 0x000fea0003800200 */
.L_x_24:
[----:B------:R-:W-:Y:S04]  /*0c90*/  BSSY.RECONVERGENT B1, `(.L_x_26) ;  /* 0x000000e000017945 */ /* 0x000fe80003800200 */
[----:B------:R-:W-:Y:S05]  /*0ca0*/  @P3 BRA `(.L_x_27) ;  /* 0x0000000000303947 */ /* 0x000fea0003800000 */
[----:B--2---:R-:W2:Y:S01]  /*0cb0*/  LDS R5, [UR8+0x34] ;  /* 0x00003408ff057984 */ /* 0x004ea20008000800 */
[----:B----4-:R-:W4:Y:S03]  /*0cc0*/  LDC.64 R8, c[0x0][0x3b0] ;  /* 0x0000ec00ff087b82 */ /* 0x010f260000000a00 */
[----:B------:R-:W3:Y:S01]  /*0cd0*/  LDS R4, [UR8+0x1c] ;  /* 0x00001c08ff047984 */ /* 0x000ee20008000800 */
[C---:B----4-:R-:W-:Y:S01]  /*0ce0*/  SHF.L.U64.HI R9, R8.reuse, 0x1, R9 ;  /* 0x0000000108097819 */ /* 0x050fe20000010209 */
[----:B------:R-:W-:-:S03]  /*0cf0*/  IMAD.SHL.U32 R6, R8, 0x2, RZ ;  /* 0x0000000208067824 */ /* 0x000fc600078e00ff */
[--C-:B-----5:R-:W-:Y:S02]  /*0d00*/  SHF.R.U32.HI R11, RZ, 0x4, R9.reuse ;  /* 0x00000004ff0b7819 */ /* 0x120fe40000011609 */
[----:B------:R-:W-:-:S05]  /*0d10*/  SHF.R.U64 R6, R6, 0x4, R9 ;  /* 0x0000000406067819 */ /* 0x000fca0000001209 */
[----:B------:R4:W-:Y:S01]  /*0d20*/  STS [UR8+0xc], R6 ;  /* 0x00000c06ff007988 */ /* 0x0009e20008000808 */
[----:B--2---:R-:W-:Y:S02]  /*0d30*/  LOP3.LUT R5, R5, 0x7, RZ, 0xb8, !PT ;  /* 0x0000000705057812 */ /* 0x004fe400078eb8ff */
[----:B---3--:R-:W-:-:S03]  /*0d40*/  LOP3.LUT R4, R4, 0xf, R11, 0xb8, !PT ;  /* 0x0000000f04047812 */ /* 0x008fc600078eb80b */
[----:B------:R4:W-:Y:S04]  /*0d50*/  STS [UR8+0x34], R5 ;  /* 0x00003405ff007988 */ /* 0x0009e80008000808 */
[----:B------:R4:W-:Y:S02]  /*0d60*/  STS [UR8+0x1c], R4 ;  /* 0x00001c04ff007988 */ /* 0x0009e40008000808 */
.L_x_27:
[----:B------:R-:W-:Y:S05]  /*0d70*/  BSYNC.RECONVERGENT B1 ;  /* 0x0000000000017941 */ /* 0x000fea0003800200 */
.L_x_26:
[----:B------:R-:W-:Y:S04]  /*0d80*/  BSSY.RECONVERGENT B2, `(.L_x_28) ;  /* 0x000001a000027945 */ /* 0x000fe80003800200 */
[----:B------:R-:W-:Y:S04]  /*0d90*/  BSSY.RELIABLE B1, `(.L_x_29) ;  /* 0x0000015000017945 */ /* 0x000fe80003800100 */
[----:B------:R-:W-:Y:S05]  /*0da0*/  @P3 BRA `(.L_x_30) ;  /* 0x0000000000203947 */ /* 0x000fea0003800000 */
[----:B--2-4-:R-:W2:Y:S02]  /*0db0*/  LDS R4, [UR8+0x34] ;  /* 0x00003408ff047984 */ /* 0x014ea40008000800 */
[----:B--2---:R-:W-:-:S05]  /*0dc0*/  LOP3.LUT R4, R4, 0x38, RZ, 0xb8, !PT ;  /* 0x0000003804047812 */ /* 0x004fca00078eb8ff */
[----:B------:R2:W-:Y:S01]  /*0dd0*/  STS [UR8+0x34], R4 ;  /* 0x00003404ff007988 */ /* 0x0005e20008000808 */
[----:B------:R-:W-:Y:S05]  /*0de0*/  @P3 BRA `(.L_x_31) ;  /* 0x0000000000203947 */ /* 0x000fea0003800000 */
[----:B--2---:R-:W2:Y:S01]  /*0df0*/  LDS R4, [UR8+0x8] ;  /* 0x00000808ff047984 */ /* 0x004ea20008000800 */
[----:B------:R-:W-:-:S05]  /*0e00*/  IMAD.MOV.U32 R5, RZ, RZ, 0x780 ;  /* 0x00000780ff057424 */ /* 0x000fca00078e00ff */
[----:B--2---:R-:W-:-:S05]  /*0e10*/  LOP3.LUT R4, R4, 0x500, R5, 0xd8, !PT ;  /* 0x0000050004047812 */ /* 0x004fca00078ed805 */
[----:B------:R2:W-:Y:S02]  /*0e20*/  STS [UR8+0x8], R4 ;  /* 0x00000804ff007988 */ /* 0x0005e40008000808 */
.L_x_30:
[----:B------:R-:W-:Y:S05]  /*0e30*/  @P3 BRA `(.L_x_32) ;  /* 0x0000000000283947 */ /* 0x000fea0003800000 */
[----:B--2-4-:R-:W2:Y:S02]  /*0e40*/  LDS R4, [UR8+0x8] ;  /* 0x00000808ff047984 */ /* 0x014ea40008000800 */
[----:B--2---:R-:W-:-:S05]  /*0e50*/  LOP3.LUT R4, R4, 0x1800, RZ, 0xb8, !PT ;  /* 0x0000180004047812 */ /* 0x004fca00078eb8ff */
[----:B------:R4:W-:Y:S02]  /*0e60*/  STS [UR8+0x8], R4 ;  /* 0x00000804ff007988 */ /* 0x0009e40008000808 */
.L_x_31:
[----:B------:R-:W-:Y:S05]  /*0e70*/  @P3 BREAK.RELIABLE B1 ;  /* 0x0000000000013942 */ /* 0x000fea0003800100 */
[----:B------:R-:W-:Y:S05]  /*0e80*/  @P3 BRA `(.L_x_33) ;  /* 0x0000000000243947 */ /* 0x000fea0003800000 */
[----:B--2-4-:R-:W2:Y:S01]  /*0e90*/  LDS R4, [UR8+0x8] ;  /* 0x00000808ff047984 */ /* 0x014ea20008000800 */
[----:B------:R-:W-:-:S05]  /*0ea0*/  IMAD.MOV.U32 R5, RZ, RZ, 0x6000 ;  /* 0x00006000ff057424 */ /* 0x000fca00078e00ff */
[----:B--2---:R-:W-:-:S04]  /*0eb0*/  LOP3.LUT R4, R4, 0x6000, R5, 0xd8, !PT ;  /* 0x0000600004047812 */ /* 0x004fc800078ed805 */
[----:B------:R-:W-:-:S05]  /*0ec0*/  LOP3.LUT R4, R4, 0x400000, RZ, 0xb8, !PT ;  /* 0x0040000004047812 */ /* 0x000fca00078eb8ff */
[----:B------:R2:W-:Y:S02]  /*0ed0*/  STS [UR8+0x8], R4 ;  /* 0x00000804ff007988 */ /* 0x0005e40008000808 */
.L_x_32:
[----:B------:R-:W-:Y:S05]  /*0ee0*/  BSYNC.RELIABLE B1 ;  /* 0x0000000000017941 */ /* 0x000fea0003800100 */
.L_x_29:
[----:B--2-4-:R-:W2:Y:S02]  /*0ef0*/  @!P3 LDS R4, [UR8+0x8] ;  /* 0x00000808ff04b984 */ /* 0x014ea40008000800 */
[----:B--2---:R-:W-:-:S05]  /*0f00*/  @!P3 LOP3.LUT R4, R4, 0x8000, RZ, 0xb8, !PT ;  /* 0x000080000404b812 */ /* 0x004fca00078eb8ff */
[----:B------:R2:W-:Y:S02]  /*0f10*/  @!P3 STS [UR8+0x8], R4 ;  /* 0x00000804ff00b988 */ /* 0x0005e40008000808 */
.L_x_33:
[----:B------:R-:W-:Y:S05]  /*0f20*/  BSYNC.RECONVERGENT B2 ;  /* 0x0000000000027941 */ /* 0x000fea0003800200 */
.L_x_28:
[----:B------:R-:W-:Y:S05]  /*0f30*/  WARPSYNC.ALL ;  /* 0x0000000000007948 */ /* 0x000fea0003800000 */
[----:B------:R-:W-:Y:S01]  /*0f40*/  NOP ;  /* 0x0000000000007918 */ /* 0x000fe20000000000 */
[----:B------:R-:W-:-:S04]  /*0f50*/  UIADD3 UR5, UPT, UPT, UR4, 0x80, URZ ;  /* 0x0000008004057890 */ /* 0x000fc8000fffe0ff */
[----:B------:R-:W-:-:S04]  /*0f60*/  UIADD3 UR14, UP0, UPT, UR5, UR16, URZ ;  /* 0x00000010050e7290 */ /* 0x000fc8000ff1e0ff */
[----:B------:R-:W-:Y:S01]  /*0f70*/  ULEA.HI.X.SX32 UR15, UR5, UR17, 0x1, UP0 ;  /* 0x00000011050f7291 */ /* 0x000fe200080f0eff */
[----:B------:R-:W-:Y:S11]  /*0f80*/  @P0 BRA `(.L_x_34) ;  /* 0x0000000000300947 */ /* 0x000ff60003800000 */
[----:B--2-4-:R-:W2:Y:S01]  /*0f90*/  S2R R4, SR_LANEID ;  /* 0x0000000000047919 */ /* 0x014ea20000000000 */
[----:B------:R-:W-:Y:S05]  /*0fa0*/  WARPSYNC.ALL ;  /* 0x0000000000007948 */ /* 0x000fea0003800000 */
[----:B------:R-:W-:Y:S01]  /*0fb0*/  NOP ;  /* 0x0000000000007918 */ /* 0x000fe20000000000 */
[----:B--2---:R-:W-:-:S05]  /*0fc0*/  IMAD.SHL.U32 R6, R4, 0x4, RZ ;  /* 0x0000000404067824 */ /* 0x004fca00078e00ff */
[----:B------:R-:W2:Y:S01]  /*0fd0*/  LDS R9, [R6+UR8] ;  /* 0x0000000806097984 */ /* 0x000ea20008000800 */
[----:B------:R-:W-:-:S05]  /*0fe0*/  IADD3 R4, P1, PT, R6, UR14, RZ ;  /* 0x0000000e06047c10 */ /* 0x000fca000ff3e0ff */
[----:B------:R-:W-:-:S05]  /*0ff0*/  IMAD.X R5, RZ, RZ, UR15, P1 ;  /* 0x0000000fff057e24 */ /* 0x000fca00088e06ff */
[----:B--2---:R2:W4:Y:S01]  /*1000*/  ATOMG.E.EXCH.STRONG.GPU PT, RZ, [R4], R9 ;  /* 0x0000000904ff73a8 */ /* 0x00452200041ee100 */
[----:B------:R-:W-:-:S04]  /*1010*/  DEPBAR {5,4,3,2,1,0} ;  /* 0x0000003f0000791a */ /* 0x000fc80000000000 */
[----:B------:R-:W3:Y:S02]  /*1020*/  CCTL.E.C.LDCU.IV.DEEP [UR14] ;  /* 0x000000000e007540 */ /* 0x000ee40009c08000 */
[----:B---3--:R2:W-:Y:S01]  /*1030*/  UTMACCTL.IV [UR14] ;  /* 0x000000000e0079b9 */ /* 0x0085e20008000000 */
[----:B------:R-:W-:Y:S01]  /*1040*/  NOP ;  /* 0x0000000000007918 */ /* 0x000fe20000000000 */
.L_x_34:
[----:B------:R-:W-:Y:S05]  /*1050*/  @P0 BRA `(.L_x_35) ;  /* 0x00000000000c0947 */ /* 0x000fea0003800000 */
[----:B------:R0:W-:Y:S01]  /*1060*/  UTMACMDFLUSH ;  /* 0x00000000000079b7 */ /* 0x0001e20000000000 */
[----:B------:R-:W-:Y:S05]  /*1070*/  @P0 BRA `(.L_x_35) ;  /* 0x0000000000040947 */ /* 0x000fea0003800000 */
[----:B------:R-:W-:-:S04]  /*1080*/  DEPBAR.LE SB0, 0x0 ;  /* 0x000080000000791a */ /* 0x000fc80000000000 */
.L_x_35:
[----:B------:R-:W-:Y:S05]  /*1090*/  WARPSYNC.ALL ;  /* 0x0000000000007948 */ /* 0x000fea0003800000 */
[----:B------:R-:W-:Y:S01]  /*10a0*/  NOP ;  /* 0x0000000000007918 */ /* 0x000fe20000000000 */
[----:B----4-:R-:W-:Y:S06]  /*10b0*/  BAR.SYNC.DEFER_BLOCKING 0x0 ;  /* 0x0000000000007b1d */ /* 0x010fec0000010000 */
[----:B------:R-:W-:Y:S02]  /*10c0*/  BSSY.RECONVERGENT B2, `(.L_x_36) ;  /* 0x000000b000027945 */ /* 0x000fe40003800200 */
[----:B------:R-:W-:Y:S06]  /*10d0*/  BAR.SYNC.DEFER_BLOCKING 0x0 ;  /* 0x0000000000007b1d */ /* 0x000fec0000010000 */
[----:B------:R4:W-:Y:S01]  /*10e0*/  @!P0 STS [R10], RZ ;  /* 0x000000ff0a008388 */ /* 0x0009e20000000800 */
[----:B------:R-:W-:Y:S01]  /*10f0*/  NOP ;  /* 0x0000000000007918 */ /* 0x000fe20000000000 */
[----:B------:R-:W-:Y:S05]  /*1100*/  @P3 BRA `(.L_x_37) ;  /* 0x0000000000183947 */ /* 0x000fea0003800000 */
[----:B--2---:R-:W2:Y:S01]  /*1110*/  LDS R4, [UR8+0x8] ;  /* 0x00000808ff047984 */ /* 0x004ea20008000800 */
[----:B------:R-:W3:Y:S01]  /*1120*/  LDC.64 R8, c[0x0][0x390] ;  /* 0x0000e400ff087b82 */ /* 0x000ee20000000a00 */
[----:B------:R-:W-:Y:S02]  /*1130*/  IMAD.MOV.U32 R5, RZ, RZ, 0x70 ;  /* 0x00000070ff057424 */ /* 0x000fe400078e00ff */
[----:B---3--:R3:W-:Y:S03]  /*1140*/  STS.64 [UR8], R8 ;  /* 0x00000008ff007988 */ /* 0x0087e60008000a08 */
[----:B--2---:R-:W-:-:S05]  /*1150*/  LOP3.LUT R4, R4, 0x10, R5, 0xd8, !PT ;  /* 0x0000001004047812 */ /* 0x004fca00078ed805 */
[----:B------:R3:W-:Y:S02]  /*1160*/  STS [UR8+0x8], R4 ;  /* 0x00000804ff007988 */ /* 0x0007e40008000808 */
.L_x_37:
[----:B--2---:R-:W-:Y:S05]  /*1170*/  BSYNC.RECONVERGENT B2 ;  /* 0x0000000000027941 */ /* 0x004fea0003800200 */
.L_x_36:
[----:B------:R-:W-:Y:S04]  /*1180*/  BSSY.RECONVERGENT B3, `(.L_x_38) ;  /* 0x0000011000037945 */ /* 0x000fe80003800200 */
[----:B------:R-:W-:Y:S04]  /*1190*/  BSSY.RELIABLE B2, `(.L_x_39) ;  /* 0x000000e000027945 */ /* 0x000fe80003800100 */
[----:B------:R-:W-:Y:S05]  /*11a0*/  @P3 BRA `(.L_x_40) ;  /* 0x0000000000243947 */ /* 0x000fea0003800000 */
[----:B---3--:R-:W2:Y:S01]  /*11b0*/  LDS R4, [UR8+0x34] ;  /* 0x00003408ff047984 */ /* 0x008ea20008000800 */
[----:B------:R-:W-:-:S05]  /*11c0*/  IMAD.MOV.U32 R5, RZ, RZ, 0x3f000000 ;  /* 0x3f000000ff057424 */ /* 0x000fca00078e00ff */
[----:B--2---:R-:W-:-:S05]  /*11d0*/  LOP3.LUT R4, R4, 0xff000000, R5, 0xb8, !PT ;  /* 0xff00000004047812 */ /* 0x004fca00078eb805 */
[----:B------:R2:W-:Y:S01]  /*11e0*/  STS [UR8+0x34], R4 ;  /* 0x00003404ff007988 */ /* 0x0005e20008000808 */
[----:B------:R-:W-:Y:S05]  /*11f0*/  @P3 BRA `(.L_x_41) ;  /* 0x00000000001c3947 */ /* 0x000fea0003800000 */
[----:B--2---:R-:W2:Y:S01]  /*1200*/  LDS R4, [UR8+0x38] ;  /* 0x00003808ff047984 */ /* 0x004ea20008000800 */
[----:B------:R-:W-:-:S05]  /*1210*/  IMAD.MOV.U32 R5, RZ, RZ, 0x7f ;  /* 0x0000007fff057424 */ /* 0x000fca00078e00ff */
[----:B--2---:R-:W-:-:S05]  /*1220*/  LOP3.LUT R4, R4, 0xff, R5, 0xb8, !PT ;  /* 0x000000ff04047812 */ /* 0x004fca00078eb805 */
[----:B------:R2:W-:Y:S02]  /*1230*/  STS [UR8+0x38], R4 ;  /* 0x00003804ff007988 */ /* 0x0005e40008000808 */
.L_x_40:
[----:B------:R-:W-:Y:S05]  /*1240*/  @P3 BREAK.RELIABLE B2 ;  /* 0x0000000000023942 */ /* 0x000fea0003800100 */
[----:B------:R-:W-:Y:S05]  /*1250*/  @P3 BRA `(.L_x_42) ;  /* 0x00000000000c3947 */ /* 0x000fea0003800000 */
[----:B------:R2:W-:Y:S02]  /*1260*/  STS [UR8+0x20], R3 ;  /* 0x00002003ff007988 */ /* 0x0005e40008000808 */
.L_x_41:
[----:B------:R-:W-:Y:S05]  /*1270*/  BSYNC.RELIABLE B2 ;  /* 0x0000000000027941 */ /* 0x000fea0003800100 */
.L_x_39:
[----:B------:R2:W-:Y:S02]  /*1280*/  @!P3 STS [UR8+0x24], R2 ;  /* 0x00002402ff00b988 */ /* 0x0005e40008000808 */
.L_x_42:
[----:B------:R-:W-:Y:S05]  /*1290*/  BSYNC.RECONVERGENT B3 ;  /* 0x0000000000037941 */ /* 0x000fea0003800200 */
.L_x_38:
[----:B------:R-:W-:Y:S05]  /*12a0*/  WARPSYNC.ALL ;  /* 0x0000000000007948 */ /* 0x000fea0003800000 */
[----:B------:R-:W-:Y:S01]  /*12b0*/  NOP ;  /* 0x0000000000007918 */ /* 0x000fe20000000000 */
[----:B------:R-:W-:Y:S04]  /*12c0*/  BSSY.RECONVERGENT B3, `(.L_x_43) ;  /* 0x000000e000037945 */ /* 0x000fe80003800200 */
[----:B------:R-:W-:Y:S05]  /*12d0*/  @P3 BRA `(.L_x_44) ;  /* 0x0000000000303947 */ /* 0x000fea0003800000 */
[----:B--2--5:R-:W2:Y:S01]  /*12e0*/  LDS R3, [UR8+0x34] ;  /* 0x00003408ff037984 */ /* 0x024ea20008000800 */
[----:B---3--:R-:W3:Y:S03]  /*12f0*/  LDC.64 R4, c[0x0][0x3b8] ;  /* 0x0000ee00ff047b82 */ /* 0x008ee60000000a00 */
[----:B------:R-:W5:Y:S01]  /*1300*/  LDS R2, [UR8+0x1c] ;  /* 0x00001c08ff027984 */ /* 0x000f620008000800 */
[C---:B---3--:R-:W-:Y:S01]  /*1310*/  SHF.L.U64.HI R5, R4.reuse, 0x1, R5 ;  /* 0x0000000104057819 */ /* 0x048fe20000010205 */
[----:B------:R-:W-:-:S03]  /*1320*/  IMAD.SHL.U32 R4, R4, 0x2, RZ ;  /* 0x0000000204047824 */ /* 0x000fc600078e00ff */
[--C-:B------:R-:W-:Y:S02]  /*1330*/  SHF.R.U32.HI R9, RZ, 0x4, R5.reuse ;  /* 0x00000004ff097819 */ /* 0x100fe40000011605 */
[----:B------:R-:W-:-:S05]  /*1340*/  SHF.R.U64 R4, R4, 0x4, R5 ;  /* 0x0000000404047819 */ /* 0x000fca0000001205 */
[----:B------:R3:W-:Y:S01]  /*1350*/  STS [UR8+0xc], R4 ;  /* 0x00000c04ff007988 */ /* 0x0007e20008000808 */
[----:B--2---:R-:W-:Y:S02]  /*1360*/  LOP3.LUT R3, R3, 0x7, RZ, 0xb8, !PT ;  /* 0x0000000703037812 */ /* 0x004fe400078eb8ff */
[----:B-----5:R-:W-:-:S03]  /*1370*/  LOP3.LUT R2, R2, 0xf, R9, 0xb8, !PT ;  /* 0x0000000f02027812 */ /* 0x020fc600078eb809 */
[----:B------:R3:W-:Y:S04]  /*1380*/  STS [UR8+0x34], R3 ;  /* 0x00003403ff007988 */ /* 0x0007e80008000808 */
[----:B------:R3:W-:Y:S02]  /*1390*/  STS [UR8+0x1c], R2 ;  /* 0x00001c02ff007988 */ /* 0x0007e40008000808 */
.L_x_44:
[----:B------:R-:W-:Y:S05]  /*13a0*/  BSYNC.RECONVERGENT B3 ;  /* 0x0000000000037941 */ /* 0x000fea0003800200 */
.L_x_43:
[----:B------:R-:W-:Y:S04]  /*13b0*/  BSSY.RECONVERGENT B4, `(.L_x_45) ;  /* 0x000001a000047945 */ /* 0x000fe80003800200 */
[----:B------:R-:W-:Y:S04]  /*13c0*/  BSSY.RELIABLE B3, `(.L_x_46) ;  /* 0x0000015000037945 */ /* 0x000fe80003800100 */
[----:B------:R-:W-:Y:S05]  /*13d0*/  @P3 BRA `(.L_x_47) ;  /* 0x0000000000203947 */ /* 0x000fea0003800000 */
[----:B--23--:R-:W2:Y:S02]  /*13e0*/  LDS R2, [UR8+0x34] ;  /* 0x00003408ff027984 */ /* 0x00cea40008000800 */
[----:B--2---:R-:W-:-:S05]  /*13f0*/  LOP3.LUT R2, R2, 0x38, RZ, 0xb8, !PT ;  /* 0x0000003802027812 */ /* 0x004fca00078eb8ff */
[----:B------:R2:W-:Y:S01]  /*1400*/  STS [UR8+0x34], R2 ;  /* 0x00003402ff007988 */ /* 0x0005e20008000808 */
[----:B------:R-:W-:Y:S05]  /*1410*/  @P3 BRA `(.L_x_48) ;  /* 0x0000000000203947 */ /* 0x000fea0003800000 */
[----:B--2---:R-:W2:Y:S01]  /*1420*/  LDS R2, [UR8+0x8] ;  /* 0x00000808ff027984 */ /* 0x004ea20008000800 */
[----:B-----5:R-:W-:-:S05]  /*1430*/  IMAD.MOV.U32 R3, RZ, RZ, 0x780 ;  /* 0x00000780ff037424 */ /* 0x020fca00078e00ff */
[----:B--2---:R-:W-:-:S05]  /*1440*/  LOP3.LUT R2, R2, 0x500, R3, 0xd8, !PT ;  /* 0x0000050002027812 */ /* 0x004fca00078ed803 */
[----:B------:R2:W-:Y:S02]  /*1450*/  STS [UR8+0x8], R2 ;  /* 0x00000802ff007988 */ /* 0x0005e40008000808 */
.L_x_47:
[----:B------:R-:W-:Y:S05]  /*1460*/  @P3 BRA `(.L_x_49) ;  /* 0x0000000000283947 */ /* 0x000fea0003800000 */
[----:B--23--:R-:W2:Y:S02]  /*1470*/  LDS R2, [UR8+0x8] ;  /* 0x00000808ff027984 */ /* 0x00cea40008000800 */
[----:B--2---:R-:W-:-:S05]  /*1480*/  LOP3.LUT R2, R2, 0x1800, RZ, 0xb8, !PT ;  /* 0x0000180002027812 */ /* 0x004fca00078eb8ff */
[----:B------:R3:W-:Y:S02]  /*1490*/  STS [UR8+0x8], R2 ;  /* 0x00000802ff007988 */ /* 0x0007e40008000808 */
.L_x_48:
[----:B------:R-:W-:Y:S05]  /*14a0*/  @P3 BREAK.RELIABLE B3 ;  /* 0x0000000000033942 */ /* 0x000fea0003800100 */
[----:B------:R-:W-:Y:S05]  /*14b0*/  @P3 BRA `(.L_x_50) ;  /* 0x0000000000243947 */ /* 0x000fea0003800000 */
[----:B--23--:R-:W2:Y:S01]  /*14c0*/  LDS R2, [UR8+0x8] ;  /* 0x00000808ff027984 */ /* 0x00cea20008000800 */
[----:B-----5:R-:W-:-:S05]  /*14d0*/  IMAD.MOV.U32 R3, RZ, RZ, 0x6000 ;  /* 0x00006000ff037424 */ /* 0x020fca00078e00ff */
[----:B--2---:R-:W-:-:S04]  /*14e0*/  LOP3.LUT R2, R2, 0x6000, R3, 0xd8, !PT ;  /* 0x0000600002027812 */ /* 0x004fc800078ed803 */
[----:B------:R-:W-:-:S05]  /*14f0*/  LOP3.LUT R2, R2, 0x400000, RZ, 0xb8, !PT ;  /* 0x0040000002027812 */ /* 0x000fca00078eb8ff */
[----:B------:R2:W-:Y:S02]  /*1500*/  STS [UR8+0x8], R2 ;  /* 0x00000802ff007988 */ /* 0x0005e40008000808 */
.L_x_49:
[----:B------:R-:W-:Y:S05]  /*1510*/  BSYNC.RELIABLE B3 ;  /* 0x0000000000037941 */ /* 0x000fea0003800100 */
.L_x_46:
[----:B--23--:R-:W2:Y:S02]  /*1520*/  @!P3 LDS R2, [UR8+0x8] ;  /* 0x00000808ff02b984 */ /* 0x00cea40008000800 */
[----:B--2---:R-:W-:-:S05]  /*1530*/  @!P3 LOP3.LUT R2, R2, 0x8000, RZ, 0xb8, !PT ;  /* 0x000080000202b812 */ /* 0x004fca00078eb8ff */
[----:B------:R2:W-:Y:S02]  /*1540*/  @!P3 STS [UR8+0x8], R2 ;  /* 0x00000802ff00b988 */ /* 0x0005e40008000808 */
.L_x_50:
[----:B------:R-:W-:Y:S05]  /*1550*/  BSYNC.RECONVERGENT B4 ;  /* 0x0000000000047941 */ /* 0x000fea0003800200 */
.L_x_45:
[----:B------:R-:W-:Y:S05]  /*1560*/  WARPSYNC.ALL ;  /* 0x0000000000007948 */ /* 0x000fea0003800000 */
[----:B------:R-:W-:Y:S01]  /*1570*/  NOP ;  /* 0x0000000000007918 */ /* 0x000fe20000000000 */
[----:B------:R-:W-:-:S04]  /*1580*/  UIADD3 UR4, UPT, UPT, UR4, 0x100, URZ ;  /* 0x0000010004047890 */ /* 0x000fc8000fffe0ff */
[----:B------:R-:W-:-:S04]  /*1590*/  UIADD3 UR23, UP0, UPT, UR4, UR16, URZ ;  /* 0x0000001004177290 */ /* 0x000fc8000ff1e0ff */
[----:B------:R-:W-:Y:S01]  /*15a0*/  ULEA.HI.X.SX32 UR28, UR4, UR17, 0x1, UP0 ;  /* 0x00000011041c7291 */ /* 0x000fe200080f0eff */
[----:B------:R-:W-:Y:S11]  /*15b0*/  @P0 BRA `(.L_x_51) ;  /* 0x0000000000380947 */ /* 0x000ff60003800000 */
[----:B--23--:R-:W2:Y:S01]  /*15c0*/  S2R R2, SR_LANEID ;  /* 0x0000000000027919 */ /* 0x00cea20000000000 */
[----:B------:R-:W-:Y:S05]  /*15d0*/  WARPSYNC.ALL ;  /* 0x0000000000007948 */ /* 0x000fea0003800000 */
[----:B------:R-:W-:Y:S01]  /*15e0*/  NOP ;  /* 0x0000000000007918 */ /* 0x000fe20000000000 */
[----:B--2---:R-:W-:-:S05]  /*15f0*/  IMAD.SHL.U32 R4, R2, 0x4, RZ ;  /* 0x0000000402047824 */ /* 0x004fca00078e00ff */
[----:B------:R-:W2:Y:S01]  /*1600*/  LDS R5, [R4+UR8] ;  /* 0x0000000804057984 */ /* 0x000ea20008000800 */
[----:B------:R-:W-:Y:S01]  /*1610*/  IADD3 R2, P1, PT, R4, UR23, RZ ;  /* 0x0000001704027c10 */ /* 0x000fe2000ff3e0ff */
[----:B------:R-:W-:-:S04]  /*1620*/  UMOV UR4, UR23 ;  /* 0x0000001700047c82 */ /* 0x000fc80008000000 */
[----:B-----5:R-:W-:Y:S01]  /*1630*/  IMAD.X R3, RZ, RZ, UR28, P1 ;  /* 0x0000001cff037e24 */ /* 0x020fe200088e06ff */
[----:B------:R-:W-:-:S04]  /*1640*/  UMOV UR5, UR28 ;  /* 0x0000001c00057c82 */ /* 0x000fc80008000000 */
[----:B--2---:R2:W3:Y:S01]  /*1650*/  ATOMG.E.EXCH.STRONG.GPU PT, RZ, [R2], R5 ;  /* 0x0000000502ff73a8 */ /* 0x0044e200041ee100 */
[----:B------:R-:W-:-:S04]  /*1660*/  DEPBAR {5,4,3,2,1,0} ;  /* 0x0000003f0000791a */ /* 0x000fc80000000000 */
[----:B------:R-:W5:Y:S02]  /*1670*/  CCTL.E.C.LDCU.IV.DEEP [UR4] ;  /* 0x0000000004007540 */ /* 0x000f640009c08000 */
[----:B-----5:R2:W-:Y:S01]  /*1680*/  UTMACCTL.IV [UR4] ;  /* 0x00000000040079b9 */ /* 0x0205e20008000000 */
[----:B------:R-:W-:Y:S01]  /*1690*/  NOP ;  /* 0x0000000000007918 */ /* 0x000fe20000000000 */
.L_x_51:
[----:B------:R-:W-:Y:S05]  /*16a0*/  @P0 BRA `(.L_x_52) ;  /* 0x00000000000c0947 */ /* 0x000fea0003800000 */
[----:B------:R0:W-:Y:S01]  /*16b0*/  UTMACMDFLUSH ;  /* 0x00000000000079b7 */ /* 0x0001e20000000000 */
[----:B------:R-:W-:Y:S05]  /*16c0*/  @P0 BRA `(.L_x_52) ;  /* 0x0000000000040947 */ /* 0x000fea0003800000 */
[----:B------:R-:W-:-:S04]  /*16d0*/  DEPBAR.LE SB0, 0x0 ;  /* 0x000080000000791a */ /* 0x000fc80000000000 */
.L_x_52:
[----:B------:R-:W-:Y:S05]  /*16e0*/  WARPSYNC.ALL ;  /* 0x0000000000007948 */ /* 0x000fea0003800000 */
[----:B------:R-:W-:Y:S01]  /*16f0*/  NOP ;  /* 0x0000000000007918 */ /* 0x000fe20000000000 */
[----:B---3--:R-:W-:Y:S01]  /*1700*/  BAR.SYNC.DEFER_BLOCKING 0x0 ;  /* 0x0000000000007b1d */ /* 0x008fe20000010000 */
[----:B------:R-:W-:Y:S01]  /*1710*/  ISETP.GE.AND P0, PT, R7, 0x1, PT ;  /* 0x000000010700780c */ /* 0x000fe20003f06270 */
[----:B------:R-:W-:Y:S01]  /*1720*/  USHF.L.U32 UR11, UR11, 0x7, URZ ;  /* 0x000000070b0b7899 */ /* 0x000fe200080006ff */
[----:B--2---:R-:W-:Y:S01]  /*1730*/  SHF.R.U32.HI R2, RZ, 0x5, R0 ;  /* 0x00000005ff027819 */ /* 0x004fe20000011600 */
[----:B------:R-:W-:-:S02]  /*1740*/  USHF.L.U32 UR26, UR26, 0x6, URZ ;  /* 0x000000061a1a7899 */ /* 0x000fc400080006ff */
[----:B------:R-:W-:Y:S01]  /*1750*/  VOTEU.ALL UP0, P3 ;  /* 0x0000000000ff7886 */ /* 0x000fe20001800000 */
[----:B------:R-:W-:Y:S01]  /*1760*/  UMOV UR4, 0x1 ;  /* 0x0000000100047882 */ /* 0x000fe20000000000 */
[----:B------:R-:W-:Y:S01]  /*1770*/  VOTEU.ALL UP1, P3 ;  /* 0x0000000000ff7886 */ /* 0x000fe20001820000 */
[----:B------:R-:W-:Y:S02]  /*1780*/  R2UR UR22, R2 ;  /* 0x00000000021672ca */ /* 0x000fe400000e0000 */
[----:B------:R-:W-:-:S04]  /*1790*/  @!UP0 UIADD3 UR6, UPT, UPT, -UR4, 0x100000, URZ ;  /* 0x0010000004068890 */ /* 0x000fc8000fffe1ff */
[----:B------:R-:W-:Y:S02]  /*17a0*/  @!UP0 USHF.L.U32 UR7, UR6, 0xb, URZ ;  /* 0x0000000b06078899 */ /* 0x000fe400080006ff */
[----:B------:R-:W-:Y:S02]  /*17b0*/  @!UP0 USHF.L.U32 UR6, UR6, 0x1, URZ ;  /* 0x0000000106068899 */ /* 0x000fe400080006ff */
[----:B------:R-:W-:-:S04]  /*17c0*/  @!UP0 UIADD3 UR4, UPT, UPT, -UR4, 0x100000, URZ ;  /* 0x0010000004048890 */ /* 0x000fc8000fffe1ff */
[----:B------:R-:W-:Y:S02]  /*17d0*/  @!UP0 USHF.L.U32 UR5, UR4, 0xb, URZ ;  /* 0x0000000b04058899 */ /* 0x000fe400080006ff */
[----:B------:R-:W-:Y:S01]  /*17e0*/  @!UP0 USHF.L.U32 UR4, UR4, 0x1, URZ ;  /* 0x0000000104048899 */ /* 0x000fe200080006ff */
[----:B------:R-:W-:Y:S01]  /*17f0*/  VOTEU.ALL UP0, P3 ;  /* 0x0000000000ff7886 */ /* 0x000fe20001800000 */
[----:B------:R-:W2:Y:S04]  /*1800*/  FENCE.VIEW.ASYNC.S ;  /* 0x00000000000073c6 */ /* 0x000ea80000000000 */
[----:B--2---:R2:W3:Y:S06]  /*1810*/  @!UP0 SYNCS.EXCH.64 URZ, [UR8+0x3000], UR6 ;  /* 0x0030000608ff85b2 */ /* 0x0044ec0008000100 */
[----:B------:R2:W4:Y:S01]  /*1820*/  @!UP1 SYNCS.EXCH.64 URZ, [UR8+0x3010], UR4 ;  /* 0x0030100408ff95b2 */ /* 0x0005220008000100 */
[----:B------:R-:W-:Y:S05]  /*1830*/  @!P0 BRA `(.L_x_53) ;  /* 0x0000000400c08947 */ /* 0x000fea0003800000 */
[----:B---34-:R-:W-:Y:S01]  /*1840*/  BAR.SYNC.DEFER_BLOCKING 0x0 ;  /* 0x0000000000007b1d */ /* 0x018fe20000010000 */
[----:B------:R-:W-:Y:S01]  /*1850*/  @!P3 IMAD.MOV.U32 R2, RZ, RZ, 0x3000 ;  /* 0x00003000ff02b424 */ /* 0x000fe200078e00ff */
[----:B------:R-:W-:Y:S02]  /*1860*/  ELECT P1, URZ, PT ;  /* 0x0000000000ff782f */ /* 0x000fe40003820000 */
[----:B------:R-:W-:Y:S02]  /*1870*/  ELECT P0, URZ, PT ;  /* 0x0000000000ff782f */ /* 0x000fe40003800000 */
[C---:B------:R-:W-:Y:S01]  /*1880*/  ISETP.LT.U32.AND P1, PT, R36.reuse, 0x20, P1 ;  /* 0x000000202400780c */ /* 0x040fe20000f21070 */
[----:B------:R-:W-:Y:S01]  /*1890*/  UIADD3 UR24, UPT, UPT, UR8, 0x2000, URZ ;  /* 0x0000200008187890 */ /* 0x000fe2000fffe0ff */
[----:B------:R-:W-:Y:S01]  /*18a0*/  ISETP.LT.U32.AND P0, PT, R36, 0x20, P0 ;  /* 0x000000202400780c */ /* 0x000fe20000701070 */
[----:B--2---:R-:W-:Y:S02]  /*18b0*/  USHF.R.U32.HI UR4, URZ, 0x4, UR8 ;  /* 0x00000004ff047899 */ /* 0x004fe40008011608 */
[----:B------:R-:W-:-:S02]  /*18c0*/  USHF.R.U32.HI UR6, URZ, 0x4, UR24 ;  /* 0x00000004ff067899 */ /* 0x000fc40008011618 */
[----:B------:R-:W-:Y:S02]  /*18d0*/  USGXT.U32 UR4, UR4, 0xe ;  /* 0x0000000e0404789a */ /* 0x000fe40008000000 */
[----:B------:R-:W-:Y:S01]  /*18e0*/  USGXT.U32 UR6, UR6, 0xe ;  /* 0x0000000e0606789a */ /* 0x000fe20008000000 */
[----:B------:R-:W-:Y:S01]  /*18f0*/  UMOV UR20, 0x80 ;  /* 0x0000008000147882 */ /* 0x000fe20000000000 */
[----:B------:R-:W-:Y:S02]  /*1900*/  UMOV UR21, 0x40004040 ;  /* 0x4000404000157882 */ /* 0x000fe40000000000 */
[----:B------:R-:W-:Y:S01]  /*1910*/  VOTEU.ANY UP0, P1 ;  /* 0x0000000000ff7886 */ /* 0x000fe20000800100 */
[----:B------:R-:W-:Y:S01]  /*1920*/  VOTEU.ANY UP2, P1 ;  /* 0x0000000000ff7886 */ /* 0x000fe20000840100 */
[----:B------:R-:W-:Y:S01]  /*1930*/  VOTEU.ANY UP1, P0 ;  /* 0x0000000000ff7886 */ /* 0x000fe20000020100 */
[----:B------:R-:W-:Y:S01]  /*1940*/  VOTEU.ANY UP3, P0 ;  /* 0x0000000000ff7886 */ /* 0x000fe20000060100 */
[----:B------:R-:W-:Y:S01]  /*1950*/  UMOV UR7, URZ ;  /* 0x000000ff00077c82 */ /* 0x000fe20008000000 */
[----:B------:R2:W-:Y:S01]  /*1960*/  @!P3 SYNCS.ARRIVE.TRANS64 RZ, [UR8+0x3000], R2 ;  /* 0x00300002ffffb9a7 */ /* 0x0005e20008000008 */
[----:B------:R3:W-:Y:S06]  /*1970*/  MEMBAR.ALL.CTA ;  /* 0x0000000000007992 */ /* 0x0007ec0000008000 */
[----:B---3--:R-:W3:Y:S01]  /*1980*/  FENCE.VIEW.ASYNC.S ;  /* 0x00000000000073c6 */ /* 0x008ee20000000000 */
[----:B------:R-:W-:Y:S01]  /*1990*/  @UP0 UIADD3 UR9, UPT, UPT, UR8, 0x3000, URZ ;  /* 0x0000300008090890 */ /* 0x000fe2000fffe0ff */
[----:B------:R-:W-:Y:S01]  /*19a0*/  @UP0 UMOV UR10, URZ ;  /* 0x000000ff000a0c82 */ /* 0x000fe20008000000 */
[----:B------:R-:W-:Y:S01]  /*19b0*/  @UP1 UIADD3 UR25, UPT, UPT, UR8, 0x3000, URZ ;  /* 0x0000300008191890 */ /* 0x000fe2000fffe0ff */
[----:B------:R-:W-:Y:S01]  /*19c0*/  @UP1 UMOV UR27, URZ ;  /* 0x000000ff001b1c82 */ /* 0x000fe20008000000 */
[----:B------:R-:W-:Y:S01]  /*19d0*/  UMOV UR18, 0xfffffffe ;  /* 0xfffffffe00127882 */ /* 0x000fe20000000000 */
[----:B------:R-:W-:Y:S01]  /*19e0*/  UMOV UR19, 0x7fffbfdf ;  /* 0x7fffbfdf00137882 */ /* 0x000fe20000000000 */
[----:B------:R-:W-:Y:S01]  /*19f0*/  UMOV UR5, URZ ;  /* 0x000000ff00057c82 */ /* 0x000fe20008000000 */
[----:B------:R-:W-:-:S02]  /*1a00*/  UIADD3.64 UR20, UPT, UPT, UR6, UR20, URZ ;  /* 0x0000001406147297 */ /* 0x000fc4000fffe0ff */
[----:B------:R-:W-:Y:S02]  /*1a10*/  UIADD3.64 UR18, UPT, UPT, UR4, -UR18, URZ ;  /* 0x8000001204127297 */ /* 0x000fe4000fffe0ff */
[----:B------:R-:W-:Y:S01]  /*1a20*/  UISETP.NE.U32.AND UP0, UPT, UR22, URZ, UPT ;  /* 0x000000ff1600728c */ /* 0x000fe2000bf05070 */
[----:B------:R-:W-:Y:S01]  /*1a30*/  UMOV UR16, UR4 ;  /* 0x0000000400107c82 */ /* 0x000fe20008000000 */
[----:B------:R-:W-:Y:S01]  /*1a40*/  UMOV UR17, 0x80004020 ;  /* 0x8000402000117882 */ /* 0x000fe20000000000 */
[----:B------:R-:W-:Y:S01]  /*1a50*/  UMOV UR7, 0x40004040 ;  /* 0x4000404000077882 */ /* 0x000fe20000000000 */
[----:B---3--:R-:W-:Y:S06]  /*1a60*/  BAR.SYNC.DEFER_BLOCKING 0x0 ;  /* 0x0000000000007b1d */ /* 0x008fec0000010000 */
[----:B------:R2:W-:Y:S02]  /*1a70*/  @UP2 UTMALDG.2D [UR8], [UR12] ;  /* 0x000000080c0025b4 */ /* 0x0005e40008008000 */
[----:B------:R-:W-:Y:S06]  /*1a80*/  BAR.SYNC.DEFER_BLOCKING 0x0 ;  /* 0x0000000000007b1d */ /* 0x000fec0000010000 */
[----:B------:R2:W-:Y:S02]  /*1a90*/  @UP3 UTMALDG.2D [UR24], [UR14] ;  /* 0x000000180e0035b4 */ /* 0x0005e40008008000 */
[----:B------:R-:W-:Y:S06]  /*1aa0*/  BAR.SYNC.DEFER_BLOCKING 0x0 ;  /* 0x0000000000007b1d */ /* 0x000fec0000010000 */
[----:B------:R-:W3:Y:S02]  /*1ab0*/  SYNCS.PHASECHK.TRANS64.TRYWAIT P0, [UR8+0x3000], RZ ;  /* 0x003000ffff0075a7 */ /* 0x000ee40008001108 */
[----:B--23--:R-:W-:Y:S05]  /*1ac0*/  @!P0 BRA `(.L_x_54) ;  /* 0x0000000800b48947 */ /* 0x00cfea0003800000 */
.L_x_66:
[----:B------:R-:W-:Y:S05]  /*1ad0*/  BRA.U UP0, `(.L_x_55) ;  /* 0x00000001001c7547 */ /* 0x000fea000b800000 */
[----:B------:R-:W-:Y:S01]  /*1ae0*/  UMOV UR4, 0x0 ;  /* 0x0000000000047882 */ /* 0x000fe20000000000 */
[----:B------:R-:W-:Y:S01]  /*1af0*/  UMOV UR5, 0x8110490 ;  /* 0x0811049000057882 */ /* 0x000fe20000000000 */
[----:B------:R-:W-:Y:S01]  /*1b00*/  UMOV UR24, 0x0 ;  /* 0x0000000000187882 */ /* 0x000fe20000000000 */
[----:B------:R-:W-:Y:S01]  /*1b10*/  UMOV UR25, 0x8110490 ;  /* 0x0811049000197882 */ /* 0x000fe20000000000 */
[----:B------:R2:W-:Y:S01]  /*1b20*/  UTCHMMA gdesc[UR16], gdesc[UR6], tmem[UR29], tmem[UR4], idesc[UR5], !UPT ;  /* 0x00ff0406100075ea */ /* 0x0005e2000f80001d */
[----:B------:R2:W-:Y:S01]  /*1b30*/  UTCHMMA gdesc[UR18], gdesc[UR20], tmem[UR29], tmem[UR24], idesc[UR25], UPT ;  /* 0x00ff1814120075ea */ /* 0x0005e2000b80001d */
[----:B------:R-:W-:Y:S02]  /*1b40*/  NOP ;  /* 0x0000000000007918 */ /* 0x000fe40000000000 */
.L_x_55:
[----:B------:R-:W-:Y:S01]  /*1b50*/  ELECT P0, URZ, PT ;  /* 0x0000000000ff782f */ /* 0x000fe20003800000 */
[----:B--2---:R-:W-:-:S03]  /*1b60*/  UIADD3 UR4, UPT, UPT, UR8, 0x3010, URZ ;  /* 0x0000301008047890 */ /* 0x004fc6000fffe0ff */
[----:B------:R-:W-:Y:S01]  /*1b70*/  ISETP.LT.U32.AND P0, PT, R36, 0x20, P0 ;  /* 0x000000202400780c */ /* 0x000fe20000701070 */
[----:B------:R-:W-:-:S12]  /*1b80*/  UMOV UR5, URZ ;  /* 0x000000ff00057c82 */ /* 0x000fd80008000000 */
[----:B------:R-:W-:Y:S01]  /*1b90*/  VOTEU.ANY UP0, P0 ;  /* 0x0000000000ff7886 */ /* 0x000fe20000000100 */
[----:B------:R-:W-:Y:S01]  /*1ba0*/  VOTEU.ANY UP1, P0 ;  /* 0x0000000000ff7886 */ /* 0x000fe20000020100 */
[----:B------:R-:W-:-:S03]  /*1bb0*/  ISETP.GE.U32.AND P0, PT, R7, 0x21, PT ;  /* 0x000000210700780c */ /* 0x000fc60003f06070 */
[----:B------:R-:W-:Y:S02]  /*1bc0*/  @UP0 UMOV UR9, UR4 ;  /* 0x0000000400090c82 */ /* 0x000fe40008000000 */
[----:B------:R2:W-:Y:S01]  /*1bd0*/  @UP1 UTCBAR [UR9], URZ ;  /* 0x000000ff090013e9 */ /* 0x0005e200080000ff */
[----:B------:R-:W-:Y:S06]  /*1be0*/  BAR.SYNC.DEFER_BLOCKING 0x0 ;  /* 0x0000000000007b1d */ /* 0x000fec0000010000 */
[----:B------:R-:W3:Y:S02]  /*1bf0*/  SYNCS.PHASECHK.TRANS64.TRYWAIT P1, [UR8+0x3010], RZ ;  /* 0x003010ffff0075a7 */ /* 0x000ee40008021108 */
[----:B--23--:R-:W-:Y:S05]  /*1c00*/  @!P1 BRA `(.L_x_56) ;  /* 0x0000000800709947 */ /* 0x00cfea0003800000 */
.L_x_67:
[----:B------:R-:W-:Y:S05]  /*1c10*/  @!P0 BRA `(.L_x_53) ;  /* 0x0000000000c88947 */ /* 0x000fea0003800000 */
[----:B------:R-:W-:Y:S01]  /*1c20*/  IMAD.MOV.U32 R2, RZ, RZ, 0x1 ;  /* 0x00000001ff027424 */ /* 0x000fe200078e00ff */
[----:B------:R-:W2:Y:S01]  /*1c30*/  LDCU UR32, c[0x0][0x3a0] ;  /* 0x00007400ff2077ac */ /* 0x000ea20008000800 */
[----:B------:R-:W-:-:S05]  /*1c40*/  UMOV UR10, 0x20 ;  /* 0x00000020000a7882 */ /* 0x000fca0000000000 */
.L_x_60:
[----:B------:R-:W-:Y:S01]  /*1c50*/  BAR.SYNC.DEFER_BLOCKING 0x0 ;  /* 0x0000000000007b1d */ /* 0x000fe20000010000 */
[----:B-----5:R-:W-:Y:S01]  /*1c60*/  @!P3 IMAD.MOV.U32 R3, RZ, RZ, 0x3000 ;  /* 0x00003000ff03b424 */ /* 0x020fe200078e00ff */
[----:B------:R-:W-:Y:S02]  /*1c70*/  ELECT P1, URZ, PT ;  /* 0x0000000000ff782f */ /* 0x000fe40003820000 */
[----:B------:R-:W-:Y:S02]  /*1c80*/  ELECT P0, URZ, PT ;  /* 0x0000000000ff782f */ /* 0x000fe40003800000 */
[C---:B------:R-:W-:Y:S01]  /*1c90*/  ISETP.LT.U32.AND P1, PT, R36.reuse, 0x20, P1 ;  /* 0x000000202400780c */ /* 0x040fe20000f21070 */
[----:B------:R-:W-:Y:S01]  /*1ca0*/  UMOV UR27, UR10 ;  /* 0x0000000a001b7c82 */ /* 0x000fe20008000000 */
[----:B------:R-:W-:-:S11]  /*1cb0*/  ISETP.LT.U32.AND P0, PT, R36, 0x20, P0 ;  /* 0x000000202400780c */ /* 0x000fd60000701070 */
[----:B------:R-:W-:Y:S02]  /*1cc0*/  VOTEU.ANY UP0, P1 ;  /* 0x0000000000ff7886 */ /* 0x000fe40000800100 */
[----:B------:R-:W-:Y:S01]  /*1cd0*/  VOTEU.ANY UP1, P0 ;  /* 0x0000000000ff7886 */ /* 0x000fe20000020100 */
[----:B---3--:R3:W-:Y:S01]  /*1ce0*/  @!P3 SYNCS.ARRIVE.TRANS64 RZ, [UR8+0x3000], R3 ;  /* 0x00300003ffffb9a7 */ /* 0x0087e20008000008 */
[----:B------:R4:W-:Y:S06]  /*1cf0*/  MEMBAR.ALL.CTA ;  /* 0x0000000000007992 */ /* 0x0009ec0000008000 */
[----:B----4-:R-:W4:Y:S01]  /*1d00*/  FENCE.VIEW.ASYNC.S ;  /* 0x00000000000073c6 */ /* 0x010f220000000000 */
[----:B------:R-:W-:Y:S01]  /*1d10*/  @UP0 UIADD3 UR9, UPT, UPT, UR8, 0x3000, URZ ;  /* 0x0000300008090890 */ /* 0x000fe2000fffe0ff */
[----:B----4-:R-:W-:Y:S01]  /*1d20*/  VOTEU.ANY UP0, P1 ;  /* 0x0000000000ff7886 */ /* 0x010fe20000800100 */
[----:B------:R-:W-:-:S02]  /*1d30*/  @UP1 UIADD3 UR24, UPT, UPT, UR8, 0x2000, URZ ;  /* 0x0000200008181890 */ /* 0x000fc4000fffe0ff */
[----:B------:R-:W-:Y:S01]  /*1d40*/  @UP1 UIADD3 UR25, UPT, UPT, UR8, 0x3000, URZ ;  /* 0x0000300008191890 */ /* 0x000fe2000fffe0ff */
[----:B---3--:R-:W-:Y:S01]  /*1d50*/  IMAD.U32 R3, R2, -0x80000000, RZ ;  /* 0x8000000002037824 */ /* 0x008fe200078e00ff */
[----:B------:R-:W-:Y:S01]  /*1d60*/  VOTEU.ANY UP1, P0 ;  /* 0x0000000000ff7886 */ /* 0x000fe20000020100 */
[----:B------:R-:W-:Y:S06]  /*1d70*/  BAR.SYNC.DEFER_BLOCKING 0x0 ;  /* 0x0000000000007b1d */ /* 0x000fec0000010000 */
[----:B------:R3:W-:Y:S01]  /*1d80*/  @UP0 UTMALDG.2D [UR8], [UR12] ;  /* 0x000000080c0005b4 */ /* 0x0007e20008008000 */
[----:B------:R-:W-:Y:S01]  /*1d90*/  UISETP.NE.U32.AND UP0, UPT, UR22, URZ, UPT ;  /* 0x000000ff1600728c */ /* 0x000fe2000bf05070 */
[----:B------:R-:W-:Y:S06]  /*1da0*/  BAR.SYNC.DEFER_BLOCKING 0x0 ;  /* 0x0000000000007b1d */ /* 0x000fec0000010000 */
[----:B------:R3:W-:Y:S02]  /*1db0*/  @UP1 UTMALDG.2D [UR24], [UR14] ;  /* 0x000000180e0015b4 */ /* 0x0007e40008008000 */
[----:B------:R-:W-:Y:S06]  /*1dc0*/  BAR.SYNC.DEFER_BLOCKING 0x0 ;  /* 0x0000000000007b1d */ /* 0x000fec0000010000 */
[----:B------:R-:W4:Y:S02]  /*1dd0*/  SYNCS.PHASECHK.TRANS64.TRYWAIT P0, [UR8+0x3000], R3 ;  /* 0x00300003ff0075a7 */ /* 0x000f240008001108 */
[----:B---34-:R-:W-:Y:S05]  /*1de0*/  @!P0 BRA `(.L_x_57) ;  /* 0x0000000800048947 */ /* 0x018fea0003800000 */
.L_x_68:
[----:B------:R-:W-:Y:S05]  /*1df0*/  BRA.U UP0, `(.L_x_58) ;  /* 0x00000001001c7547 */ /* 0x000fea000b800000 */
[----:B------:R-:W-:Y:S01]  /*1e00*/  UMOV UR24, 0x0 ;  /* 0x0000000000187882 */ /* 0x000fe20000000000 */
[----:B------:R-:W-:Y:S01]  /*1e10*/  UMOV UR25, 0x8110490 ;  /* 0x0811049000197882 */ /* 0x000fe20000000000 */
[----:B------:R-:W-:Y:S01]  /*1e20*/  UMOV UR30, 0x0 ;  /* 0x00000000001e7882 */ /* 0x000fe20000000000 */
[----:B------:R-:W-:Y:S01]  /*1e30*/  UMOV UR31, 0x8110490 ;  /* 0x08110490001f7882 */ /* 0x000fe20000000000 */
[----:B------:R3:W-:Y:S01]  /*1e40*/  UTCHMMA gdesc[UR16], gdesc[UR6], tmem[UR29], tmem[UR24], idesc[UR25], UPT ;  /* 0x00ff1806100075ea */ /* 0x0007e2000b80001d */
[----:B------:R3:W-:Y:S01]  /*1e50*/  UTCHMMA gdesc[UR18], gdesc[UR20], tmem[UR29], tmem[UR30], idesc[UR31], UPT ;  /* 0x00ff1e14120075ea */ /* 0x0007e2000b80001d */
[----:B------:R-:W-:Y:S02]  /*1e60*/  NOP ;  /* 0x0000000000007918 */ /* 0x000fe40000000000 */
.L_x_58:
[----:B------:R-:W-:-:S04]  /*1e70*/  ELECT P0, URZ, PT ;  /* 0x0000000000ff782f */ /* 0x000fc80003800000 */
[----:B------:R-:W-:-:S13]  /*1e80*/  ISETP.LT.U32.AND P0, PT, R36, 0x20, P0 ;  /* 0x000000202400780c */ /* 0x000fda0000701070 */
[----:B------:R-:W-:Y:S01]  /*1e90*/  VOTEU.ANY UP0, P0 ;  /* 0x0000000000ff7886 */ /* 0x000fe20000000100 */
[----:B------:R-:W-:-:S04]  /*1ea0*/  VOTEU.ANY UP1, P0 ;  /* 0x0000000000ff7886 */ /* 0x000fc80000020100 */
[----:B------:R-:W-:Y:S02]  /*1eb0*/  @UP0 UMOV UR9, UR4 ;  /* 0x0000000400090c82 */ /* 0x000fe40008000000 */
[----:B------:R4:W-:Y:S01]  /*1ec0*/  @UP1 UTCBAR [UR9], URZ ;  /* 0x000000ff090013e9 */ /* 0x0009e200080000ff */
[----:B------:R-:W-:Y:S06]  /*1ed0*/  BAR.SYNC.DEFER_BLOCKING 0x0 ;  /* 0x0000000000007b1d */ /* 0x000fec0000010000 */
[----:B------:R-:W5:Y:S02]  /*1ee0*/  SYNCS.PHASECHK.TRANS64.TRYWAIT P0, [UR8+0x3010], R3 ;  /* 0x00301003ff0075a7 */ /* 0x000f640008001108 */
[----:B----45:R-:W-:Y:S05]  /*1ef0*/  @!P0 BRA `(.L_x_59) ;  /* 0x0000000400cc8947 */ /* 0x030fea0003800000 */
.L_x_69:
[----:B------:R-:W-:Y:S01]  /*1f00*/  UIADD3 UR10, UPT, UPT, UR10, 0x20, URZ ;  /* 0x000000200a0a7890 */ /* 0x000fe2000fffe0ff */
[----:B------:R-:W-:-:S03]  /*1f10*/  LOP3.LUT R2, R2, 0x1, RZ, 0x3c, !PT ;  /* 0x0000000102027812 */ /* 0x000fc600078e3cff */
[----:B--2---:R-:W-:-:S09]  /*1f20*/  UISETP.GE.AND UP0, UPT, UR10, UR32, UPT ;  /* 0x000000200a00728c */ /* 0x004fd2000bf06270 */
[----:B------:R-:W-:Y:S05]  /*1f30*/  BRA.U !UP0, `(.L_x_60) ;  /* 0xfffffffd08447547 */ /* 0x000fea000b83ffff */
.L_x_53:
[----:B---34-:R-:W-:Y:S06]  /*1f40*/  BAR.SYNC.DEFER_BLOCKING 0x0 ;  /* 0x0000000000007b1d */ /* 0x018fec0000010000 */
[----:B------:R-:W-:Y:S04]  /*1f50*/  BSSY.RECONVERGENT B4, `(.L_x_61) ;  /* 0x0000004000047945 */ /* 0x000fe80003800200 */
[----:B------:R-:W-:Y:S05]  /*1f60*/  @P3 BRA `(.L_x_62) ;  /* 0x0000000000083947 */ /* 0x000fea0003800000 */
[----:B------:R-:W3:Y:S02]  /*1f70*/  SYNCS.CCTL.IV [UR8+0x3000] ;  /* 0x00300000ff0079b1 */ /* 0x000ee40008000008 */
[----:B---3--:R-:W3:Y:S02]  /*1f80*/  SYNCS.CCTL.IV [UR8+0x3010] ;  /* 0x00301000ff0079b1 */ /* 0x008ee40008000008 */
.L_x_62:
[----:B--2---:R-:W-:Y:S05]  /*1f90*/  BSYNC.RECONVERGENT B4 ;  /* 0x0000000000047941 */ /* 0x004fea0003800200 */
.L_x_61:
[----:B------:R-:W-:Y:S01]  /*1fa0*/  USHF.L.U32 UR4, UR22, 0x15, URZ ;  /* 0x0000001516047899 */ /* 0x000fe200080006ff */
[C---:B------:R-:W-:Y:S01]  /*1fb0*/  IMAD.SHL.U32 R2, R0.reuse, 0x10, RZ ;  /* 0x0000001000027824 */ /* 0x040fe200078e00ff */
[----:B------:R-:W-:Y:S01]  /*1fc0*/  USHF.L.U32 UR22, UR22, 0x3, URZ ;  /* 0x0000000316167899 */ /* 0x000fe200080006ff */
[----:B-----5:R-:W-:Y:S01]  /*1fd0*/  SHF.R.U32.HI R3, RZ, 0x1, R0 ;  /* 0x00000001ff037819 */ /* 0x020fe20000011600 */
[----:B------:R-:W-:Y:S01]  /*1fe0*/  ULOP3.LUT UR4, UR4, 0x600000, URZ, 0xc0, !UPT ;  /* 0x0060000004047892 */ /* 0x000fe2000f8ec0ff */
[----:B------:R-:W-:Y:S01]  /*1ff0*/  IMAD.SHL.U32 R0, R0, 0x80, RZ ;  /* 0x0000008000007824 */ /* 0x000fe200078e00ff */
[----:B------:R-:W-:Y:S01]  /*2000*/  ULOP3.LUT UR22, UR22, 0x20, URZ, 0xc0, !UPT ;  /* 0x0000002016167892 */ /* 0x000fe2000f8ec0ff */
[----:B------:R-:W-:Y:S02]  /*2010*/  LOP3.LUT R2, R2, 0x70, RZ, 0xc0, !PT ;  /* 0x0000007002027812 */ /* 0x000fe400078ec0ff */
[----:B------:R-:W-:Y:S01]  /*2020*/  ELECT P0, URZ, PT ;  /* 0x0000000000ff782f */ /* 0x000fe20003800000 */
[----:B------:R-:W-:Y:S01]  /*2030*/  UIADD3 UR4, UPT, UPT, UR22, UR4, UR29 ;  /* 0x0000000416047290 */ /* 0x000fe2000fffe01d */
[----:B------:R-:W-:Y:S01]  /*2040*/  LOP3.LUT R3, R2, 0x40, R3, 0x78, !PT ;  /* 0x0000004002037812 */ /* 0x000fe200078e7803 */
[----:B------:R-:W-:Y:S01]  /*2050*/  UMOV UR9, UR26 ;  /* 0x0000001a00097c82 */ /* 0x000fe20008000000 */
[----:B------:R-:W-:Y:S01]  /*2060*/  ISETP.LT.U32.AND P0, PT, R36, 0x20, P0 ;  /* 0x000000202400780c */ /* 0x000fe20000701070 */
[----:B------:R-:W-:Y:S01]  /*2070*/  UMOV UR10, UR11 ;  /* 0x0000000b000a7c82 */ /* 0x000fe20008000000 */
[----:B------:R-:W-:-:S04]  /*2080*/  LOP3.LUT R0, R3, 0x3f80, R0, 0xf8, !PT ;  /* 0x00003f8003007812 */ /* 0x000fc800078ef800 */
[----:B------:R-:W2:Y:S01]  /*2090*/  LDTM.x32 R4, tmem[UR4] ;  /* 0x00000004000479ee */ /* 0x000ea200082c0000 */
[----:B------:R-:W-:Y:S01]  /*20a0*/  NOP ;  /* 0x0000000000007918 */ /* 0x000fe20000000000 */
[C---:B------:R-:W-:Y:S02]  /*20b0*/  LOP3.LUT R2, R0.reuse, 0x10, RZ, 0x3c, !PT ;  /* 0x0000001000027812 */ /* 0x040fe400078e3cff */
[----:B------:R-:W-:-:S03]  /*20c0*/  LOP3.LUT R3, R0, 0x20, RZ, 0x3c, !PT ;  /* 0x0000002000037812 */ /* 0x000fc600078e3cff */
[----:B--2---:R-:W-:Y:S01]  /*20d0*/  VOTEU.ANY UP0, P0 ;  /* 0x0000000000ff7886 */ /* 0x004fe20000000100 */
[----:B------:R-:W-:-:S04]  /*20e0*/  VOTEU.ANY UP1, P0 ;  /* 0x0000000000ff7886 */ /* 0x000fc80000020100 */
[----:B------:R-:W-:Y:S01]  /*20f0*/  @UP0 UMOV UR4, UR23 ;  /* 0x0000001700040c82 */ /* 0x000fe20008000000 */
[----:B------:R-:W-:Y:S01]  /*2100*/  @UP0 UMOV UR5, UR28 ;  /* 0x0000001c00050c82 */ /* 0x000fe20008000000 */
[----:B---3--:R-:W-:Y:S01]  /*2110*/  BAR.SYNC.DEFER_BLOCKING 0x0 ;  /* 0x0000000000007b1d */ /* 0x008fe20000010000 */
[----:B------:R-:W-:Y:S02]  /*2120*/  F2FP.BF16.F32.PACK_AB R4, R5, R4 ;  /* 0x000000040504723e */ /* 0x000fe400000010ff */
[----:B------:R-:W-:Y:S02]  /*2130*/  F2FP.BF16.F32.PACK_AB R5, R7, R6 ;  /* 0x000000060705723e */ /* 0x000fe400000010ff */
[----:B------:R-:W-:Y:S02]  /*2140*/  F2FP.BF16.F32.PACK_AB R12, R13, R12 ;  /* 0x0000000c0d0c723e */ /* 0x000fe400000010ff */
[----:B------:R-:W-:Y:S02]  /*2150*/  F2FP.BF16.F32.PACK_AB R6, R9, R8 ;  /* 0x000000080906723e */ /* 0x000fe400000010ff */
[----:B------:R-:W-:-:S02]  /*2160*/  F2FP.BF16.F32.PACK_AB R7, R11, R10 ;  /* 0x0000000a0b07723e */ /* 0x000fc400000010ff */
[----:B------:R-:W-:Y:S02]  /*2170*/  F2FP.BF16.F32.PACK_AB R13, R15, R14 ;  /* 0x0000000e0f0d723e */ /* 0x000fe400000010ff */
[----:B------:R-:W-:Y:S02]  /*2180*/  F2FP.BF16.F32.PACK_AB R20, R21, R20 ;  /* 0x000000141514723e */ /* 0x000fe400000010ff */
[----:B------:R-:W-:Y:S01]  /*2190*/  F2FP.BF16.F32.PACK_AB R14, R17, R16 ;  /* 0x00000010110e723e */ /* 0x000fe200000010ff */
[----:B------:R2:W-:Y:S01]  /*21a0*/  STS.128 [R0+UR8], R4 ;  /* 0x0000000400007988 */ /* 0x0005e20008000c08 */
[----:B------:R-:W-:Y:S02]  /*21b0*/  F2FP.BF16.F32.PACK_AB R15, R19, R18 ;  /* 0x00000012130f723e */ /* 0x000fe400000010ff */
[----:B------:R-:W-:Y:S02]  /*21c0*/  F2FP.BF16.F32.PACK_AB R21, R23, R22 ;  /* 0x000000161715723e */ /* 0x000fe400000010ff */
[----:B------:R-:W-:Y:S01]  /*21d0*/  F2FP.BF16.F32.PACK_AB R28, R29, R28 ;  /* 0x0000001c1d1c723e */ /* 0x000fe200000010ff */
[----:B------:R2:W-:Y:S01]  /*21e0*/  STS.128 [R2+UR8], R12 ;  /* 0x0000000c02007988 */ /* 0x0005e20008000c08 */
[----:B------:R-:W-:-:S02]  /*21f0*/  F2FP.BF16.F32.PACK_AB R22, R25, R24 ;  /* 0x000000181916723e */ /* 0x000fc400000010ff */
[----:B------:R-:W-:Y:S02]  /*2200*/  F2FP.BF16.F32.PACK_AB R23, R27, R26 ;  /* 0x0000001a1b17723e */ /* 0x000fe400000010ff */
[----:B------:R-:W-:Y:S02]  /*2210*/  F2FP.BF16.F32.PACK_AB R29, R31, R30 ;  /* 0x0000001e1f1d723e */ /* 0x000fe400000010ff */
[----:B------:R-:W-:Y:S01]  /*2220*/  F2FP.BF16.F32.PACK_AB R30, R33, R32 ;  /* 0x00000020211e723e */ /* 0x000fe200000010ff */
[----:B------:R2:W-:Y:S01]  /*2230*/  STS.128 [R3+UR8], R20 ;  /* 0x0000001403007988 */ /* 0x0005e20008000c08 */
[----:B------:R-:W-:Y:S02]  /*2240*/  F2FP.BF16.F32.PACK_AB R31, R35, R34 ;  /* 0x00000022231f723e */ /* 0x000fe400000010ff */
[----:B------:R-:W-:-:S05]  /*2250*/  LOP3.LUT R8, R0, 0x30, RZ, 0x3c, !PT ;  /* 0x0000003000087812 */ /* 0x000fca00078e3cff */
[----:B------:R2:W-:Y:S01]  /*2260*/  STS.128 [R8+UR8], R28 ;  /* 0x0000001c08007988 */ /* 0x0005e20008000c08 */
[----:B------:R3:W-:Y:S06]  /*2270*/  MEMBAR.ALL.CTA ;  /* 0x0000000000007992 */ /* 0x0007ec0000008000 */
[----:B---3--:R-:W3:Y:S02]  /*2280*/  FENCE.VIEW.ASYNC.S ;  /* 0x00000000000073c6 */ /* 0x008ee40000000000 */
[----:B---3--:R-:W-:Y:S06]  /*2290*/  BAR.SYNC.DEFER_BLOCKING 0x0 ;  /* 0x0000000000007b1d */ /* 0x008fec0000010000 */
[----:B------:R2:W-:Y:S01]  /*22a0*/  @UP1 UTMASTG.2D [UR8], [UR4] ;  /* 0x00000008040013b5 */ /* 0x0005e20008008000 */
[----:B------:R0:W-:Y:S01]  /*22b0*/  UTMACMDFLUSH ;  /* 0x00000000000079b7 */ /* 0x0001e20000000000 */
[----:B------:R-:W-:-:S04]  /*22c0*/  DEPBAR.LE SB0, 0x0 ;  /* 0x000080000000791a */ /* 0x000fc80000000000 */
[----:B------:R-:W-:Y:S08]  /*22d0*/  BAR.SYNC.DEFER_BLOCKING 0x0 ;  /* 0x0000000000007b1d */ /* 0x000ff00000010000 */
[----:B------:R-:W-:Y:S06]  /*22e0*/  BAR.SYNC.DEFER_BLOCKING 0x0 ;  /* 0x0000000000007b1d */ /* 0x000fec0000010000 */
[----:B--2---:R-:W-:Y:S05]  /*22f0*/  @P2 BRA `(.L_x_63) ;  /* 0x0000000000a02947 */ /* 0x004fea0003800000 */
[----:B------:R-:W2:Y:S01]  /*2300*/  S2UR UR5, SR_CgaCtaId ;  /* 0x00000000000579c3 */ /* 0x000ea20000008800 */
[----:B------:R-:W-:Y:S01]  /*2310*/  NOP ;  /* 0x0000000000007918 */ /* 0x000fe20000000000 */
[----:B------:R-:W-:Y:S01]  /*2320*/  UMOV UR4, 0x50 ;  /* 0x0000005000047882 */ /* 0x000fe20000000000 */
[----:B------:R-:W-:Y:S02]  /*2330*/  IMAD.U32 R0, RZ, RZ, UR29 ;  /* 0x0000001dff007e24 */ /* 0x000fe4000f8e00ff */
[----:B------:R-:W-:Y:S02]  /*2340*/  IMAD.MOV.U32 R3, RZ, RZ, 0x3 ;  /* 0x00000003ff037424 */ /* 0x000fe400078e00ff */
[----:B------:R-:W-:Y:S01]  /*2350*/  IMAD.MOV.U32 R7, RZ, RZ, 0x1 ;  /* 0x00000001ff077424 */ /* 0x000fe200078e00ff */
[----:B------:R-:W-:-:S04]  /*2360*/  LOP3.LUT R0, R0, 0xffff, RZ, 0xc0, !PT ;  /* 0x0000ffff00007812 */ /* 0x000fc800078ec0ff */
[----:B------:R-:W-:-:S05]  /*2370*/  SHF.R.U32.HI R0, RZ, 0x5, R0 ;  /* 0x00000005ff007819 */ /* 0x000fca0000011600 */
[----:B------:R-:W-:Y:S01]  /*2380*/  VIADD R2, R0, 0x10 ;  /* 0x0000001000027836 */ /* 0x000fe20000000000 */
[----:B------:R-:W-:Y:S01]  /*2390*/  SHF.L.U32 R0, R3, R0, RZ ;  /* 0x0000000003007219 */ /* 0x000fe200000006ff */
[----:B--2---:R-:W-:-:S03]  /*23a0*/  ULEA UR6, UR5, UR4, 0x18 ;  /* 0x0000000405067291 */ /* 0x004fc6000f8ec0ff */
[----:B------:R-:W-:-:S04]  /*23b0*/  SHF.L.U32 R3, R7, R2, RZ ;  /* 0x0000000207037219 */ /* 0x000fc800000006ff */
[----:B------:R-:W-:Y:S02]  /*23c0*/  LOP3.LUT R0, R3, R0, RZ, 0xfc, !PT ;  /* 0x0000000003007212 */ /* 0x000fe400078efcff */
[----:B------:R-:W2:Y:S02]  /*23d0*/  LDS R5, [UR6] ;  /* 0x00000006ff057984 */ /* 0x000ea40008000800 */
[C---:B------:R-:W-:Y:S02]  /*23e0*/  LOP3.LUT R2, R0.reuse, 0xffff, RZ, 0xc0, !PT ;  /* 0x0000ffff00027812 */ /* 0x040fe400078ec0ff */
[----:B--2---:R-:W-:-:S04]  /*23f0*/  LOP3.LUT R3, R0, 0xffff, R5, 0x80, !PT ;  /* 0x0000ffff00037812 */ /* 0x004fc800078e8005 */
[----:B------:R-:W-:-:S13]  /*2400*/  ISETP.NE.AND P0, PT, R3, R2, PT ;  /* 0x000000020300720c */ /* 0x000fda0003f05270 */
[----:B------:R-:W-:Y:S05]  /*2410*/  @P0 BRA `(.L_x_64) ;  /* 0x0000000000500947 */ /* 0x000fea0003800000 */
[----:B------:R-:W-:Y:S02]  /*2420*/  SHF.R.U32.HI R5, RZ, 0x10, R5 ;  /* 0x00000010ff057819 */ /* 0x000fe40000011605 */
[----:B------:R-:W-:-:S04]  /*2430*/  SHF.R.U32.HI R2, RZ, 0x10, R0 ;  /* 0x00000010ff027819 */ /* 0x000fc80000011600 */
[----:B------:R-:W-:-:S04]  /*2440*/  LOP3.LUT R5, R5, R2, RZ, 0xc0, !PT ;  /* 0x0000000205057212 */ /* 0x000fc800078ec0ff */
[----:B------:R-:W-:-:S13]  /*2450*/  ISETP.NE.AND P0, PT, R5, R2, PT ;  /* 0x000000020500720c */ /* 0x000fda0003f05270 */
[----:B------:R-:W-:Y:S05]  /*2460*/  @P0 BRA `(.L_x_65) ;  /* 0x0000000000300947 */ /* 0x000fea0003800000 */
[----:B------:R-:W-:Y:S01]  /*2470*/  R2UR UR4, R0 ;  /* 0x00000000000472ca */ /* 0x000fe200000e0000 */
[----:B------:R-:W-:Y:S01]  /*2480*/  VOTEU.ANY UR5, UPT, PT ;  /* 0x0000000000057886 */ /* 0x000fe200038e0100 */
[----:B------:R-:W2:Y:S01]  /*2490*/  S2R R0, SR_LANEID ;  /* 0x0000000000007919 */ /* 0x000ea20000000000 */
[----:B------:R-:W-:-:S10]  /*24a0*/  UFLO.U32 UR5, UR5 ;  /* 0x00000005000572bd */ /* 0x000fd400080e0000 */
[----:B------:R-:W-:-:S06]  /*24b0*/  ULOP3.LUT UR4, URZ, UR4, URZ, 0x33, !UPT ;  /* 0x00000004ff047292 */ /* 0x000fcc000f8e33ff */
[----:B------:R-:W-:-:S04]  /*24c0*/  IMAD.U32 R2, RZ, RZ, UR4 ;  /* 0x00000004ff027e24 */ /* 0x000fc8000f8e00ff */
[----:B------:R-:W3:Y:S02]  /*24d0*/  REDUX UR7, R2 ;  /* 0x00000000020773c4 */ /* 0x000ee40000000000 */
[----:B------:R4:W-:Y:S01]  /*24e0*/  UTCATOMSWS.AND URZ, UR4 ;  /* 0x0000000400ff79e3 */ /* 0x0009e20008000000 */
[----:B--2---:R-:W-:Y:S01]  /*24f0*/  ISETP.EQ.U32.AND P0, PT, R0, UR5, PT ;  /* 0x0000000500007c0c */ /* 0x004fe2000bf02070 */
[----:B---3--:R-:W-:-:S12]  /*2500*/  IMAD.U32 R0, RZ, RZ, UR7 ;  /* 0x00000007ff007e24 */ /* 0x008fd8000f8e00ff */
[----:B------:R4:W-:Y:S01]  /*2510*/  @P0 ATOMS.AND RZ, [UR6], R0 ;  /* 0x00000000ffff098c */ /* 0x0009e2000a800006 */
[----:B------:R-:W-:Y:S05]  /*2520*/  BRA `(.L_x_63) ;  /* 0x0000000000147947 */ /* 0x000fea0003800000 */
.L_x_65:
[----:B------:R-:W-:-:S07]  /*2530*/  MOV R2, 0x2550 ;  /* 0x0000255000027802 */ /* 0x000fce0000000f00 */
[----:B-1----:R-:W-:Y:S05]  /*2540*/  CALL.REL.NOINC `($__internal_0_$__cuda_sm10x_tcgen05_guardrail_trap_col_being_dealloced_not_returned_by_alloc) ;  /* 0x0000000000447944 */ /* 0x002fea0003c00000 */
[----:B------:R-:W-:Y:S05]  /*2550*/  BRA `(.L_x_63) ;  /* 0x0000000000087947 */ /* 0x000fea0003800000 */
.L_x_64:
[----:B------:R-:W-:-:S07]  /*2560*/  MOV R2, 0x2580 ;  /* 0x0000258000027802 */ /* 0x000fce0000000f00 */
[----:B-1----:R-:W-:Y:S05]  /*2570*/  CALL.REL.NOINC `($__internal_2_$__cuda_sm10x_tcgen05_guardrail_trap_unallocated_columns_being_dealloced) ;  /* 0x0000000000507944 */ /* 0x002fea0003c00000 */
.L_x_63:
[----:B------:R-:W-:Y:S01]  /*2580*/  NOP ;  /* 0x0000000000007918 */ /* 0x000fe20000000000 */
[----:B----4-:R-:W-:Y:S05]  /*2590*/  EXIT ;  /* 0x000000000000794d */ /* 0x010fea0003800000 */
.L_x_54:
[----:B------:R-:W2:Y:S02]  /*25a0*/  SYNCS.PHASECHK.TRANS64.TRYWAIT P0, [UR8+0x3000], RZ ;  /* 0x003000ffff0075a7 */ /* 0x000ea40008001108 */
[----:B--2---:R-:W-:Y:S05]  /*25b0*/  @!P0 BRA `(.L_x_54) ;  /* 0xfffffffc00f88947 */ /* 0x004fea000383ffff */
[----:B------:R-:W-:Y:S05]  /*25c0*/  BRA `(.L_x_66) ;  /* 0xfffffff400407947 */ /* 0x000fea000383ffff */
.L_x_56:
[----:B------:R-:W2:Y:S02]  /*25d0*/  SYNCS.PHASECHK.TRANS64.TRYWAIT P1, [UR8+0x3010], RZ ;  /* 0x003010ffff0075a7 */ /* 0x000ea40008021108 */
[----:B--2---:R-:W-:Y:S05]  /*25e0*/  @!P1 BRA `(.L_x_56) ;  /* 0xfffffffc00f89947 */ /* 0x004fea000383ffff */
[----:B------:R-:W-:Y:S05]  /*25f0*/  BRA `(.L_x_67) ;  /* 0xfffffff400847947 */ /* 0x000fea000383ffff */
.L_x_57:
[----:B------:R-:W3:Y:S02]  /*2600*/  SYNCS.PHASECHK.TRANS64.TRYWAIT P0, [UR8+0x3000], R3 ;  /* 0x00300003ff0075a7 */ /* 0x000ee40008001108 */
[----:B---3--:R-:W-:Y:S05]  /*2610*/  @!P0 BRA `(.L_x_57) ;  /* 0xfffffffc00f88947 */ /* 0x008fea000383ffff */
[----:B------:R-:W-:Y:S05]  /*2620*/  BRA `(.L_x_68) ;  /* 0xfffffff400f07947 */ /* 0x000fea000383ffff */
.L_x_59:
[----:B------:R-:W4:Y:S02]  /*2630*/  SYNCS.PHASECHK.TRANS64.TRYWAIT P0, [UR8+0x3010], R3 ;  /* 0x00301003ff0075a7 */ /* 0x000f240008001108 */
[----:B----4-:R-:W-:Y:S05]  /*2640*/  @!P0 BRA `(.L_x_59) ;  /* 0xfffffffc00f88947 */ /* 0x010fea000383ffff */
[----:B------:R-:W-:Y:S05]  /*2650*/  BRA `(.L_x_69) ;  /* 0xfffffff800287947 */ /* 0x000fea000383ffff */
        .weak           $__internal_0_$__cuda_sm10x_tcgen05_guardrail_trap_col_being_dealloced_not_returned_by_alloc
        .type           $__internal_0_$__cuda_sm10x_tcgen05_guardrail_trap_col_being_dealloced_not_returned_by_alloc,@function
        .size           $__internal_0_$__cuda_sm10x_tcgen05_guardrail_trap_col_being_dealloced_not_returned_by_alloc,($__internal_1_$__cuda_sm10x_tcgen05_guardrail_trap_phase_invalid_during_alloc - $__internal_0_$__cuda_sm10x_tcgen05_guardrail_trap_col_being_dealloced_not_returned_by_alloc)
$__internal_0_$__cuda_sm10x_tcgen05_guardrail_trap_col_being_dealloced_not_returned_by_alloc:
[----:B------:R-:W-:Y:S05]  /*2660*/  BPT.TRAP 0x1 ;  /* 0x000000040000795c */ /* 0x000fea0000300000 */
[----:B------:R-:W-:-:S04]  /*2670*/  IMAD.MOV.U32 R3, RZ, RZ, 0x0 ;  /* 0x00000000ff037424 */ /* 0x000fc800078e00ff */
[----:B------:R-:W-:Y:S05]  /*2680*/  RET.REL.NODEC R2 `(gluon_tcgen05) ;  /* 0xffffffd8025c7950 */ /* 0x000fea0003c3ffff */
        .weak           $__internal_1_$__cuda_sm10x_tcgen05_guardrail_trap_phase_invalid_during_alloc
        .type           $__internal_1_$__cuda_sm10x_tcgen05_guardrail_trap_phase_invalid_during_alloc,@function
        .size           $__internal_1_$__cuda_sm10x_tcgen05_guardrail_trap_phase_invalid_during_alloc,($__internal_2_$__cuda_sm10x_tcgen05_guardrail_trap_unallocated_columns_being_dealloced - $__internal_1_$__cuda_sm10x_tcgen05_guardrail_trap_phase_invalid_during_alloc)
$__internal_1_$__cuda_sm10x_tcgen05_guardrail_trap_phase_invalid_during_alloc:
[----:B------:R-:W-:Y:S05]  /*2690*/  BPT.TRAP 0x1 ;  /* 0x000000040000795c */ /* 0x000fea0000300000 */
[----:B------:R-:W-:-:S04]  /*26a0*/  IMAD.MOV.U32 R3, RZ, RZ, 0x0 ;  /* 0x00000000ff037424 */ /* 0x000fc800078e00ff */
[----:B------:R-:W-:Y:S05]  /*26b0*/  RET.REL.NODEC R2 `(gluon_tcgen05) ;  /* 0xffffffd802507950 */ /* 0x000fea0003c3ffff */
        .weak           $__internal_2_$__cuda_sm10x_tcgen05_guardrail_trap_unallocated_columns_being_dealloced
        .type           $__internal_2_$__cuda_sm10x_tcgen05_guardrail_trap_unallocated_columns_being_dealloced,@function
        .size           $__internal_2_$__cuda_sm10x_tcgen05_guardrail_trap_unallocated_columns_being_dealloced,(.L_x_73 - $__internal_2_$__cuda_sm10x_tcgen05_guardrail_trap_unallocated_columns_being_dealloced)
$__internal_2_$__cuda_sm10x_tcgen05_guardrail_trap_unallocated_columns_being_dealloced:
[----:B------:R-:W-:Y:S05]  /*26c0*/  BPT.TRAP 0x1 ;  /* 0x000000040000795c */ /* 0x000fea0000300000 */
[----:B------:R-:W-:-:S04]  /*26d0*/  IMAD.MOV.U32 R3, RZ, RZ, 0x0 ;  /* 0x00000000ff037424 */ /* 0x000fc800078e00ff */
[----:B------:R-:W-:Y:S05]  /*26e0*/  RET.REL.NODEC R2 `(gluon_tcgen05) ;  /* 0xffffffd802447950 */ /* 0x000fea0003c3ffff */
.L_x_70:
[----:B------:R-:W-:-:S00]  /*26f0*/  BRA `(.L_x_70) ;  /* 0xfffffffc00fc7947 */ /* 0x000fc0000383ffff */
[----:B------:R-:W-:-:S00]  /*2700*/  NOP ;  /* 0x0000000000007918 */ /* 0x000fc00000000000 */
[----:B------:R-:W-:-:S00]  /*2710*/  NOP ;  /* 0x0000000000007918 */ /* 0x000fc00000000000 */
[----:B------:R-:W-:-:S00]  /*2720*/  NOP ;  /* 0x0000000000007918 */ /* 0x000fc00000000000 */
[----:B------:R-:W-:-:S00]  /*2730*/  NOP ;  /* 0x0000000000007918 */ /* 0x000fc00000000000 */
[----:B------:R-:W-:-:S00]  /*2740*/  NOP ;  /* 0x0000000000007918 */ /* 0x000fc00000000000 */
[----:B------:R-:W-:-:S00]  /*2750*/  NOP ;  /* 0x0000000000007918 */ /* 0x000fc00000000000 */
[----:B------:R-:W-:-:S00]  /*2760*/  NOP ;  /* 0x0000000000007918 */ /* 0x000fc00000000000 */
[----:B------:R-:W-:-:S00]  /*2770*/  NOP ;  /* 0x0000000000007918 */ /* 0x000fc00000000000 */
.L_x_73:


//--------------------- .nv.shared.gluon_tcgen05  --------------------------
	.section	.nv.shared.gluon_tcgen05,"aw",@nobits
	.sectionflags	@""
	.align	16
	.zero		1024


//--------------------- .nv.shared.reserved.0     --------------------------
	.section	.nv.shared.reserved.0,"aw",@nobits
	.align	8
	.weak		__nv_reservedSMEM_offset_0_alias
	.size		__nv_reservedSMEM_offset_0_alias, 0, 64
	.other		__nv_reservedSMEM_offset_0_alias,@"STO_CUDA_RESERVED_SHARED STV_DEFAULT"
__nv_reservedSMEM_offset_0_alias:
	.zero		0
.nv.shared.reserved.0:
	.zero		64
	.weak		__nv_reservedSMEM_allocation_phase
	.type		__nv_reservedSMEM_allocation_phase,@object
	.size		__nv_reservedSMEM_allocation_phase,(.L_0 - __nv_reservedSMEM_allocation_phase)
__nv_reservedSMEM_allocation_phase:
	.zero		1
.L_0:
	.zero		7
	.weak		__nv_reservedSMEM_devtool_atexit_pc
	.type		__nv_reservedSMEM_devtool_atexit_pc,@object
	.size		__nv_reservedSMEM_devtool_atexit_pc,(__nv_reservedSMEM_allocation_mask - __nv_reservedSMEM_devtool_atexit_pc)
__nv_reservedSMEM_devtool_atexit_pc:
	.zero		8
	.weak		__nv_reservedSMEM_allocation_mask
	.type		__nv_reservedSMEM_allocation_mask,@object
	.size		__nv_reservedSMEM_allocation_mask,(.L_2 - __nv_reservedSMEM_allocation_mask)
__nv_reservedSMEM_allocation_mask:
	.zero		4
.L_2:


//--------------------- .nv.constant0.gluon_tcgen05 --------------------------
	.section	.nv.constant0.gluon_tcgen05,"a",@progbits
	.sectionflags	@""
	.align	4
.nv.constant0.gluon_tcgen05:
	.zero		976


//--------------------- SYMBOLS --------------------------

	.type		.nv.reservedSmem.offset0,@object
	.size		.nv.reservedSmem.offset0,0x4
	.type		.nv.reservedSmem.cap,@object
	.size		.nv.reservedSmem.cap,0x4
